// auto-generated by cutlass_sweep.fmha — config: {"arch": "sm_90", "direction": "fwd", "dtype": "fp16", "head_dim": 512, "mask": "none", "schedule": "cooperative", "tile_kv": 64, "tile_q": 128}
#include "cutlass/cutlass.h"
#include "cute/tensor.hpp"
#include "cutlass/device_kernel.h"
#include "cutlass/kernel_hardware_info.h"
#include "88_hopper_fmha/collective/fmha_fusion.hpp"
#include "88_hopper_fmha/kernel/fmha_kernel_builder.hpp"

using namespace cute;
using Element = cutlass::half_t;
using TileShape = Shape<_128, _64, _512>;
using StrideQ = cute::tuple<int, _1, cute::tuple<int, int>>;
using StrideK = cute::tuple<int, _1, cute::tuple<int, int>>;
using StrideV = cute::tuple<int, cute::_1, cute::tuple<int, int>>;

using Kernel = typename cutlass::fmha::kernel::FmhaBuilder<
    Element, float, float,
    TileShape, StrideQ, StrideK, StrideV,
    cutlass::fmha::collective::DefaultFusion,
    cutlass::gemm::KernelTmaWarpSpecializedCooperative
  >::Kernel;

auto* _anchor = &cutlass::device_kernel<Kernel>;


// ===== COMPILED SASS (sm_90a) =====

	.target	sm_90a

	.elftype	@"ET_EXEC"


//--------------------- .note.nv.tkinfo           --------------------------
	.section	.note.nv.tkinfo,"",@"SHT_NOTE"
	.sectionflags	@"SHF_NOTE_NV_TKINFO"
	.tkinfo
        /*0018*/ 	.word	0x00000002
        /*0030*/ 	.string	""
        /*0030*/ 	.string	"ptxas"
        /*0030*/ 	.string	"Cuda compilation tools, release 13.0, V13.0.88"
        /*0030*/ 	.string	"Build cuda_13.0.r13.0/compiler.36424714_0"
        /*0030*/ 	.string	"-arch sm_90a -m 64 "



//--------------------- .note.nv.cuinfo           --------------------------
	.section	.note.nv.cuinfo,"",@"SHT_NOTE"
	.sectionflags	@"SHF_NOTE_NV_CUINFO"
        /*0018*/ 	.short	0x0002
        /*001a*/ 	.short	0x005a
        /*001c*/ 	.short	0x0082
	.zero		2


//--------------------- .nv.info                  --------------------------
	.section	.nv.info,"",@"SHT_CUDA_INFO"
	.align	4


	//----- nvinfo : EIATTR_REGCOUNT
	.align		4
        /*0000*/ 	.byte	0x04, 0x2f
        /*0002*/ 	.short	(.L_16 - .L_15)
	.align		4
.L_15:
        /*0004*/ 	.word	index@(_ZN7cutlass13device_kernelINS_4fmha6kernel28FmhaKernelTmaWarpSpecializedINS1_10collective30FmhaMainloopTmaWarpSpecializedINS_6half_tEffN4cute5tupleIJNS7_1CILi128EEENS9_ILi64EEENS9_ILi512EEEEEENS8_IJiNS9_ILi1EEENS8_IJiiEEEEEESG_SG_NS4_13DefaultFusionEJEEENS4_15FmhaFwdEpilogueIS6_fNS8_IJSB_SC_SB_EEEEENS2_23IndividualTileSchedulerEJEEEEEvNT_6ParamsE)
        /*0008*/ 	.word	0x000000a8


	//----- nvinfo : EIATTR_FRAME_SIZE
	.align		4
.L_16:
        /*000c*/ 	.byte	0x04, 0x11
        /*000e*/ 	.short	(.L_18 - .L_17)
	.align		4
.L_17:
        /*0010*/ 	.word	index@($__internal_0_$__cuda_sm20_rcp_rn_f32_slowpath)
        /*0014*/ 	.word	0x00000b68


	//----- nvinfo : EIATTR_FRAME_SIZE
	.align		4
.L_18:
        /*0018*/ 	.byte	0x04, 0x11
        /*001a*/ 	.short	(.L_20 - .L_19)
	.align		4
.L_19:
        /*001c*/ 	.word	index@(_ZN7cutlass13device_kernelINS_4fmha6kernel28FmhaKernelTmaWarpSpecializedINS1_10collective30FmhaMainloopTmaWarpSpecializedINS_6half_tEffN4cute5tupleIJNS7_1CILi128EEENS9_ILi64EEENS9_ILi512EEEEEENS8_IJiNS9_ILi1EEENS8_IJiiEEEEEESG_SG_NS4_13DefaultFusionEJEEENS4_15FmhaFwdEpilogueIS6_fNS8_IJSB_SC_SB_EEEEENS2_23IndividualTileSchedulerEJEEEEEvNT_6ParamsE)
        /*0020*/ 	.word	0x00000b68


	//----- nvinfo : EIATTR_MIN_STACK_SIZE
	.align		4
.L_20:
        /*0024*/ 	.byte	0x04, 0x12
        /*0026*/ 	.short	(.L_22 - .L_21)
	.align		4
.L_21:
        /*0028*/ 	.word	index@(_ZN7cutlass13device_kernelINS_4fmha6kernel28FmhaKernelTmaWarpSpecializedINS1_10collective30FmhaMainloopTmaWarpSpecializedINS_6half_tEffN4cute5tupleIJNS7_1CILi128EEENS9_ILi64EEENS9_ILi512EEEEEENS8_IJiNS9_ILi1EEENS8_IJiiEEEEEESG_SG_NS4_13DefaultFusionEJEEENS4_15FmhaFwdEpilogueIS6_fNS8_IJSB_SC_SB_EEEEENS2_23IndividualTileSchedulerEJEEEEEvNT_6ParamsE)
        /*002c*/ 	.word	0x00000b68
.L_22:


//--------------------- .nv.compat                --------------------------
	.section	.nv.compat,"",@"SHT_CUDA_COMPAT_INFO"
	.align	4
        /*0000*/ 	.byte	0x02, 0x09, 0x01, 0x00, 0x02, 0x02, 0x04, 0x00, 0x02, 0x05, 0x05, 0x00, 0x03, 0x07, 0x01, 0x01
        /*0010*/ 	.byte	0x02, 0x03, 0x01, 0x00, 0x02, 0x06, 0x01, 0x00, 0x04, 0x0b, 0x08, 0x00, 0x00, 0x00, 0x00, 0x00
        /*0020*/ 	.byte	0x00, 0x00, 0x00, 0x00


//--------------------- .nv.info._ZN7cutlass13device_kernelINS_4fmha6kernel28FmhaKernelTmaWarpSpecializedINS1_10collective30FmhaMainloopTmaWarpSpecializedINS_6half_tEffN4cute5tupleIJNS7_1CILi128EEENS9_ILi64EEENS9_ILi512EEEEEENS8_IJiNS9_ILi1EEENS8_IJiiEEEEEESG_SG_NS4_13DefaultFusionEJEEENS4_15FmhaFwdEpilogueIS6_fNS8_IJSB_SC_SB_EEEEENS2_23IndividualTileSchedulerEJEEEEEvNT_6ParamsE --------------------------
	.section	.nv.info._ZN7cutlass13device_kernelINS_4fmha6kernel28FmhaKernelTmaWarpSpecializedINS1_10collective30FmhaMainloopTmaWarpSpecializedINS_6half_tEffN4cute5tupleIJNS7_1CILi128EEENS9_ILi64EEENS9_ILi512EEEEEENS8_IJiNS9_ILi1EEENS8_IJiiEEEEEESG_SG_NS4_13DefaultFusionEJEEENS4_15FmhaFwdEpilogueIS6_fNS8_IJSB_SC_SB_EEEEENS2_23IndividualTileSchedulerEJEEEEEvNT_6ParamsE,"",@"SHT_CUDA_INFO"
	.sectionflags	@""
	.align	4


	//----- nvinfo : EIATTR_CUDA_API_VERSION
	.align		4
        /*0000*/ 	.byte	0x04, 0x37
        /*0002*/ 	.short	(.L_24 - .L_23)
.L_23:
        /*0004*/ 	.word	0x00000082


	//----- nvinfo : EIATTR_KPARAM_INFO
	.align		4
.L_24:
        /*0008*/ 	.byte	0x04, 0x17
        /*000a*/ 	.short	(.L_26 - .L_25)
.L_25:
        /*000c*/ 	.word	0x00000000
        /*0010*/ 	.short	0x0000
        /*0012*/ 	.short	0x0070
        /*0014*/ 	.byte	0x00, 0xf0, 0x01, 0x20


	//----- nvinfo : EIATTR_SPARSE_MMA_MASK
	.align		4
.L_26:
        /*0018*/ 	.byte	0x03, 0x50
        /*001a*/ 	.short	0x0000


	//----- nvinfo : EIATTR_MAXREG_COUNT
	.align		4
        /*001c*/ 	.byte	0x03, 0x1b
        /*001e*/ 	.short	0x00a8


	//----- nvinfo : EIATTR_NUM_BARRIERS
	.align		4
        /*0020*/ 	.byte	0x02, 0x4c
        /*0022*/ 	.byte	0x02
	.zero		1


	//----- nvinfo : EIATTR_EXTERNS
	.align		4
        /*0024*/ 	.byte	0x04, 0x0f
        /*0026*/ 	.short	(.L_28 - .L_27)


	//   ....[0]....
	.align		4
.L_27:
        /*0028*/ 	.word	index@(__assertfail)


	//----- nvinfo : EIATTR_ANNOTATIONS
	.align		4
.L_28:
        /*002c*/ 	.byte	0x04, 0x55
        /*002e*/ 	.short	(.L_30 - .L_29)


	//   ....[0]....
.L_29:
        /*0030*/ 	.word	0x00000001
        /*0034*/ 	.byte	0x20, 0x02, 0x00, 0x00, 0x01, 0x00, 0x00, 0x00, 0x80, 0x0a, 0x00, 0x00, 0x01, 0x00, 0x00, 0x00
        /* <DEDUP_REMOVED lines=1267> */
        /*4f74*/ 	.byte	0xa0, 0x86, 0x01, 0x00, 0x01, 0x00, 0x00, 0x00, 0x40, 0x8e, 0x01, 0x00


	//----- nvinfo : EIATTR_MERCURY_ISA_VERSION
	.align		4
.L_30:
        /*4f80*/ 	.byte	0x03, 0x5f
        /*4f82*/ 	.short	0x0101


	//----- nvinfo : EIATTR_INT_WARP_WIDE_INSTR_OFFSETS
	.align		4
        /*4f84*/ 	.byte	0x04, 0x31
        /*4f86*/ 	.short	(.L_32 - .L_31)


	//   ....[0]....
.L_31:
        /*4f88*/ 	.word	0x00000720


	//   ....[1]....
        /*4f8c*/ 	.word	0x00000730


	//   ....[2]....
        /*4f90*/ 	.word	0x00000740


	//   ....[3]....
        /*4f94*/ 	.word	0x00000750


	//   ....[4]....
        /*4f98*/ 	.word	0x000007c0


	//----- nvinfo : EIATTR_COOP_GROUP_MASK_REGIDS
	.align		4
.L_32:
        /*4f9c*/ 	.byte	0x04, 0x29
        /*4f9e*/ 	.short	(.L_34 - .L_33)


	//   ....[0]....
.L_33:
        /*4fa0*/ 	.word	0xffffffff


	//   ....[1]....
        /*4fa4*/ 	.word	0xffffffff


	//   ....[2]....
        /*4fa8*/ 	.word	0xffffffff


	//   ....[3]....
        /*4fac*/ 	.word	0xffffffff


	//   ....[4]....
        /*4fb0*/ 	.word	0xffffffff


	//   ....[5]....
        /*4fb4*/ 	.word	0xffffffff


	//   ....[6]....
        /*4fb8*/ 	.word	0xffffffff


	//   ....[7]....
        /*4fbc*/ 	.word	0xffffffff


	//   ....[8]....
        /*4fc0*/ 	.word	0xffffffff


	//   ....[9]....
        /*4fc4*/ 	.word	0xffffffff


	//   ....[10]....
        /*4fc8*/ 	.word	0xffffffff


	//   ....[11]....
        /*4fcc*/ 	.word	0xffffffff


	//   ....[12]....
        /*4fd0*/ 	.word	0xffffffff


	//   ....[13]....
        /*4fd4*/ 	.word	0xffffffff


	//   ....[14]....
        /*4fd8*/ 	.word	0xffffffff


	//   ....[15]....
        /*4fdc*/ 	.word	0xffffffff


	//   ....[16]....
        /*4fe0*/ 	.word	0xffffffff


	//   ....[17]....
        /*4fe4*/ 	.word	0xffffffff


	//----- nvinfo : EIATTR_COOP_GROUP_INSTR_OFFSETS
	.align		4
.L_34:
        /*4fe8*/ 	.byte	0x04, 0x28
        /*4fea*/ 	.short	(.L_36 - .L_35)


	//   ....[0]....
.L_35:
        /*4fec*/ 	.word	0x00000060


	//   ....[1]....
        /*4ff0*/ 	.word	0x00000090


	//   ....[2]....
        /*4ff4*/ 	.word	0x000001c0


	//   ....[3]....
        /*4ff8*/ 	.word	0x000003a0


	//   ....[4]....
        /*4ffc*/ 	.word	0x00000560


	//   ....[5]....
        /*5000*/ 	.word	0x000006c0


	//   ....[6]....
        /*5004*/ 	.word	0x00002560


	//   ....[7]....
        /*5008*/ 	.word	0x00002590


	//   ....[8]....
        /*500c*/ 	.word	0x000026d0


	//   ....[9]....
        /*5010*/ 	.word	0x000026f0


	//   ....[10]....
        /*5014*/ 	.word	0x00009580


	//   ....[11]....
        /*5018*/ 	.word	0x000095e0


	//   ....[12]....
        /*501c*/ 	.word	0x0000b870


	//   ....[13]....
        /*5020*/ 	.word	0x0000b890


	//   ....[14]....
        /*5024*/ 	.word	0x000129f0


	//   ....[15]....
        /*5028*/ 	.word	0x00012a20


	//   ....[16]....
        /*502c*/ 	.word	0x00012a70


	//   ....[17]....
        /*5030*/ 	.word	0x00012a80


	//----- nvinfo : EIATTR_REG_RECONFIG
	.align		4
.L_36:
        /*5034*/ 	.byte	0x01, 0x54
	.zero		2


	//----- nvinfo : EIATTR_SYSCALL_OFFSETS
	.align		4
        /*5038*/ 	.byte	0x04, 0x46
        /*503a*/ 	.short	(.L_38 - .L_37)


	//   ....[0]....
.L_37:
        /*503c*/ 	.word	0x00015210


	//   ....[1]....
        /*5040*/ 	.word	0x000153a0


	//----- nvinfo : EIATTR_MBARRIER_INSTR_OFFSETS
	.align		4
.L_38:
        /*5044*/ 	.byte	0x04, 0x39
        /*5046*/ 	.short	(.L_40 - .L_39)


	//   ....[0]....
.L_39:
        /*5048*/ 	.word	0x00000350
        /*504c*/ 	.word	0x000000ff
        /*5050*/ 	.word	0x00070050
        /*5054*/ 	.short	0x0100
        /*5056*/ 	.byte	0x0b
	.zero		1


	//   ....[1]....
        /*5058*/ 	.word	0x00000360
        /*505c*/ 	.word	0x000000ff
        /*5060*/ 	.word	0x00070060
        /*5064*/ 	.short	0x0100
        /*5066*/ 	.byte	0x0b
	.zero		1


	//   ....[2]....
        /*5068*/ 	.word	0x00000370
        /*506c*/ 	.word	0x000000ff
        /*5070*/ 	.word	0x00070058
        /*5074*/ 	.short	0x0100
        /*5076*/ 	.byte	0x0b
	.zero		1


	//   ....[3]....
        /*5078*/ 	.word	0x00000380
        /*507c*/ 	.word	0x000000ff
        /*5080*/ 	.word	0x00070068
        /*5084*/ 	.short	0x0100
        /*5086*/ 	.byte	0x0b
	.zero		1


	//   ....[4]....
        /*5088*/ 	.word	0x000004b0
        /*508c*/ 	.word	0x000000ff
        /*5090*/ 	.word	0x00070000
        /*5094*/ 	.short	0x0100
        /*5096*/ 	.byte	0x0b
	.zero		1


	//   ....[5]....
        /*5098*/ 	.word	0x000004c0
        /*509c*/ 	.word	0x000000ff
        /*50a0*/ 	.word	0x00070028
        /*50a4*/ 	.short	0x0100
        /*50a6*/ 	.byte	0x0b
	.zero		1


	//   ....[6]....
        /*50a8*/ 	.word	0x000004d0
        /*50ac*/ 	.word	0x000000ff
        /*50b0*/ 	.word	0x00070008
        /*50b4*/ 	.short	0x0100
        /*50b6*/ 	.byte	0x0b
	.zero		1


	//   ....[7]....
        /*50b8*/ 	.word	0x000004e0
        /*50bc*/ 	.word	0x000000ff
        /*50c0*/ 	.word	0x00070030
        /*50c4*/ 	.short	0x0100
        /*50c6*/ 	.byte	0x0b
	.zero		1


	//   ....[8]....
        /*50c8*/ 	.word	0x000004f0
        /*50cc*/ 	.word	0x000000ff
        /*50d0*/ 	.word	0x00070010
        /*50d4*/ 	.short	0x0100
        /*50d6*/ 	.byte	0x0b
	.zero		1


	//   ....[9]....
        /*50d8*/ 	.word	0x00000500
        /*50dc*/ 	.word	0x000000ff
        /*50e0*/ 	.word	0x00070038
        /*50e4*/ 	.short	0x0100
        /*50e6*/ 	.byte	0x0b
	.zero		1


	//   ....[10]....
        /*50e8*/ 	.word	0x00000510
        /*50ec*/ 	.word	0x000000ff
        /*50f0*/ 	.word	0x00070018
        /*50f4*/ 	.short	0x0100
        /*50f6*/ 	.byte	0x0b
	.zero		1


	//   ....[11]....
        /*50f8*/ 	.word	0x00000520
        /*50fc*/ 	.word	0x000000ff
        /*5100*/ 	.word	0x00070040
        /*5104*/ 	.short	0x0100
        /*5106*/ 	.byte	0x0b
	.zero		1


	//   ....[12]....
        /*5108*/ 	.word	0x00000530
        /*510c*/ 	.word	0x000000ff
        /*5110*/ 	.word	0x00070020
        /*5114*/ 	.short	0x0100
        /*5116*/ 	.byte	0x0b
	.zero		1


	//   ....[13]....
        /*5118*/ 	.word	0x00000540
        /*511c*/ 	.word	0x000000ff
        /*5120*/ 	.word	0x00070048
        /*5124*/ 	.short	0x0100
        /*5126*/ 	.byte	0x0b
	.zero		1


	//   ....[14]....
        /*5128*/ 	.word	0x00000670
        /*512c*/ 	.word	0x000000ff
        /*5130*/ 	.word	0x00070070
        /*5134*/ 	.short	0x0100
        /*5136*/ 	.byte	0x0b
	.zero		1


	//   ....[15]....
        /*5138*/ 	.word	0x00000680
        /*513c*/ 	.word	0x000000ff
        /*5140*/ 	.word	0x00070080
        /*5144*/ 	.short	0x0100
        /*5146*/ 	.byte	0x0b
	.zero		1


	//   ....[16]....
        /*5148*/ 	.word	0x00000690
        /*514c*/ 	.word	0x000000ff
        /*5150*/ 	.word	0x00070078
        /*5154*/ 	.short	0x0100
        /*5156*/ 	.byte	0x0b
	.zero		1


	//   ....[17]....
        /*5158*/ 	.word	0x000006a0
        /*515c*/ 	.word	0x000000ff
        /*5160*/ 	.word	0x00070088
        /*5164*/ 	.short	0x0100
        /*5166*/ 	.byte	0x0b
	.zero		1


	//   ....[18]....
        /*5168*/ 	.word	0x000007e0
        /*516c*/ 	.word	0x000000ff
        /*5170*/ 	.word	0x00070090
        /*5174*/ 	.short	0x0100
        /*5176*/ 	.byte	0x08
	.zero		1


	//   ....[19]....
        /*5178*/ 	.word	0x000007f0
        /*517c*/ 	.word	0x000000ff
        /*5180*/ 	.word	0x00070098
        /*5184*/ 	.short	0x0100
        /*5186*/ 	.byte	0x08
	.zero		1


	//   ....[20]....
        /*5188*/ 	.word	0x00000800
        /*518c*/ 	.word	0x000000ff
        /*5190*/ 	.word	0x000700a0
        /*5194*/ 	.short	0x0100
        /*5196*/ 	.byte	0x08
	.zero		1


	//   ....[21]....
        /*5198*/ 	.word	0x00000810
        /*519c*/ 	.word	0x000000ff
        /*51a0*/ 	.word	0x000700a8
        /*51a4*/ 	.short	0x0100
        /*51a6*/ 	.byte	0x08
	.zero		1


	//   ....[22]....
        /*51a8*/ 	.word	0x00000910
        /*51ac*/ 	.word	0x000000ff
        /*51b0*/ 	.word	0x000700c0
        /*51b4*/ 	.short	0x0100
        /*51b6*/ 	.byte	0x0b
	.zero		1


	//   ....[23]....
        /*51b8*/ 	.word	0x00000920
        /*51bc*/ 	.word	0x000000ff
        /*51c0*/ 	.word	0x000700e0
        /*51c4*/ 	.short	0x0100
        /*51c6*/ 	.byte	0x0b
	.zero		1


	//   ....[24]....
        /*51c8*/ 	.word	0x00000930
        /*51cc*/ 	.word	0x000000ff
        /*51d0*/ 	.word	0x000700c8
        /*51d4*/ 	.short	0x0100
        /*51d6*/ 	.byte	0x0b
	.zero		1


	//   ....[25]....
        /*51d8*/ 	.word	0x00000940
        /*51dc*/ 	.word	0x000000ff
        /*51e0*/ 	.word	0x000700e8
        /*51e4*/ 	.short	0x0100
        /*51e6*/ 	.byte	0x0b
	.zero		1


	//   ....[26]....
        /*51e8*/ 	.word	0x00000950
        /*51ec*/ 	.word	0x000000ff
        /*51f0*/ 	.word	0x000700d0
        /*51f4*/ 	.short	0x0100
        /*51f6*/ 	.byte	0x0b
	.zero		1


	//   ....[27]....
        /*51f8*/ 	.word	0x00000960
        /*51fc*/ 	.word	0x000000ff
        /*5200*/ 	.word	0x000700f0
        /*5204*/ 	.short	0x0100
        /*5206*/ 	.byte	0x0b
	.zero		1


	//   ....[28]....
        /*5208*/ 	.word	0x00000970
        /*520c*/ 	.word	0x000000ff
        /*5210*/ 	.word	0x000700d8
        /*5214*/ 	.short	0x0100
        /*5216*/ 	.byte	0x0b
	.zero		1


	//   ....[29]....
        /*5218*/ 	.word	0x00000980
        /*521c*/ 	.word	0x000000ff
        /*5220*/ 	.word	0x000700f8
        /*5224*/ 	.short	0x0100
        /*5226*/ 	.byte	0x0b
	.zero		1


	//   ....[30]....
        /*5228*/ 	.word	0x00000eb0
        /*522c*/ 	.word	0x000000ff
        /*5230*/ 	.word	0x00070050
        /*5234*/ 	.short	0x010a
        /*5236*/ 	.byte	0x05
	.zero		1


	//   ....[31]....
        /*5238*/ 	.word	0x00000f20
        /*523c*/ 	.word	0x000000ff
        /*5240*/ 	.word	0x00070000
        /*5244*/ 	.short	0x010a
        /*5246*/ 	.byte	0x04
	.zero		1


	//   ....[32]....
        /*5248*/ 	.word	0x00000fa0
        /*524c*/ 	.word	0x000000ff
        /*5250*/ 	.word	0x00000000
        /*5254*/ 	.short	0x010a
        /*5256*/ 	.byte	0x0a
	.zero		1


	//   ....[33]....
        /*5258*/ 	.word	0x00002470
        /*525c*/ 	.word	0x00000000
        /*5260*/ 	.word	0x00000000
        /*5264*/ 	.short	0x0101
        /*5266*/ 	.byte	0x3d
	.zero		1


	//   ....[34]....
        /*5268*/ 	.word	0x00003640
        /*526c*/ 	.word	0x000000ff
        /*5270*/ 	.word	0x00070008
        /*5274*/ 	.short	0x010a
        /*5276*/ 	.byte	0x06
	.zero		1


	//   ....[35]....
        /*5278*/ 	.word	0x00008230
        /*527c*/ 	.word	0x000000ff
        /*5280*/ 	.word	0x00000000
        /*5284*/ 	.short	0x0101
        /*5286*/ 	.byte	0x06
	.zero		1


	//   ....[36]....
        /*5288*/ 	.word	0x000083a0
        /*528c*/ 	.word	0x000000ff
        /*5290*/ 	.word	0x00070000
        /*5294*/ 	.short	0x010a
        /*5296*/ 	.byte	0x06
	.zero		1


	//   ....[37]....
        /*5298*/ 	.word	0x0000cb70
        /*529c*/ 	.word	0x000000ff
        /*52a0*/ 	.word	0x00070000
        /*52a4*/ 	.short	0x010a
        /*52a6*/ 	.byte	0x07
	.zero		1


	//   ....[38]....
        /*52a8*/ 	.word	0x0000d030
        /*52ac*/ 	.word	0x000000ff
        /*52b0*/ 	.word	0x00070000
        /*52b4*/ 	.short	0x010a
        /*52b6*/ 	.byte	0x07
	.zero		1


	//   ....[39]....
        /*52b8*/ 	.word	0x00012800
        /*52bc*/ 	.word	0x000000ff
        /*52c0*/ 	.word	0x00000000
        /*52c4*/ 	.short	0x0101
        /*52c6*/ 	.byte	0x07
	.zero		1


	//   ....[40]....
        /*52c8*/ 	.word	0x000128d0
        /*52cc*/ 	.word	0x000000ff
        /*52d0*/ 	.word	0x00000000
        /*52d4*/ 	.short	0x0101
        /*52d6*/ 	.byte	0x0a
	.zero		1


	//   ....[41]....
        /*52d8*/ 	.word	0x00014a50
        /*52dc*/ 	.word	0x000000ff
        /*52e0*/ 	.word	0x00070098
        /*52e4*/ 	.short	0x010a
        /*52e6*/ 	.byte	0x04
	.zero		1


	//   ....[42]....
        /*52e8*/ 	.word	0x00018ed0
        /*52ec*/ 	.word	0x00000000
        /*52f0*/ 	.word	0x00070090
        /*52f4*/ 	.short	0x0101
        /*52f6*/ 	.byte	0x05
	.zero		1


	//   ....[43]....
        /*52f8*/ 	.word	0x00019020
        /*52fc*/ 	.word	0x00000003
        /*5300*/ 	.word	0x00070060
        /*5304*/ 	.short	0x010a
        /*5306*/ 	.byte	0x3f
	.zero		1


	//   ....[44]....
        /*5308*/ 	.word	0x000194b0
        /*530c*/ 	.word	0x00000000
        /*5310*/ 	.word	0x00070028
        /*5314*/ 	.short	0x010a
        /*5316*/ 	.byte	0x3f
	.zero		1


	//   ....[45]....
        /*5318*/ 	.word	0x00019980
        /*531c*/ 	.word	0x00000004
        /*5320*/ 	.word	0x00070060
        /*5324*/ 	.short	0x010a
        /*5326*/ 	.byte	0x3f
	.zero		1


	//   ....[46]....
        /*5328*/ 	.word	0x00019e80
        /*532c*/ 	.word	0x00000003
        /*5330*/ 	.word	0x00070028
        /*5334*/ 	.short	0x010a
        /*5336*/ 	.byte	0x3f
	.zero		1


	//   ....[47]....
        /*5338*/ 	.word	0x0001a440
        /*533c*/ 	.word	0x00000006
        /*5340*/ 	.word	0x00070028
        /*5344*/ 	.short	0x010a
        /*5346*/ 	.byte	0x3f
	.zero		1


	//   ....[48]....
        /*5348*/ 	.word	0x0001a940
        /*534c*/ 	.word	0x00000006
        /*5350*/ 	.word	0x00070028
        /*5354*/ 	.short	0x010a
        /*5356*/ 	.byte	0x3f
	.zero		1


	//   ....[49]....
        /*5358*/ 	.word	0x0001ae30
        /*535c*/ 	.word	0x00000003
        /*5360*/ 	.word	0x00070050
        /*5364*/ 	.short	0x010a
        /*5366*/ 	.byte	0x3f
	.zero		1


	//   ....[50]....
        /*5368*/ 	.word	0x0001aea0
        /*536c*/ 	.word	0x00000003
        /*5370*/ 	.word	0x00070000
        /*5374*/ 	.short	0x010a
        /*5376*/ 	.byte	0x3f
	.zero		1


	//   ....[51]....
        /*5378*/ 	.word	0x0001af00
        /*537c*/ 	.word	0x00000003
        /*5380*/ 	.word	0x00000000
        /*5384*/ 	.short	0x010a
        /*5386*/ 	.byte	0x3f
	.zero		1


	//   ....[52]....
        /*5388*/ 	.word	0x0001af70
        /*538c*/ 	.word	0x00000003
        /*5390*/ 	.word	0x00070008
        /*5394*/ 	.short	0x010a
        /*5396*/ 	.byte	0x3f
	.zero		1


	//   ....[53]....
        /*5398*/ 	.word	0x0001afd0
        /*539c*/ 	.word	0x00000005
        /*53a0*/ 	.word	0x00070000
        /*53a4*/ 	.short	0x010a
        /*53a6*/ 	.byte	0x3f
	.zero		1


	//   ....[54]....
        /*53a8*/ 	.word	0x0001b030
        /*53ac*/ 	.word	0x00000000
        /*53b0*/ 	.word	0x00070000
        /*53b4*/ 	.short	0x010a
        /*53b6*/ 	.byte	0x3f
	.zero		1


	//   ....[55]....
        /*53b8*/ 	.word	0x0001b090
        /*53bc*/ 	.word	0x00000003
        /*53c0*/ 	.word	0x00070098
        /*53c4*/ 	.short	0x010a
        /*53c6*/ 	.byte	0x3f
	.zero		1


	//   ....[56]....
        /*53c8*/ 	.word	0x0001b0e0
        /*53cc*/ 	.word	0x00000003
        /*53d0*/ 	.word	0x00070060
        /*53d4*/ 	.short	0x010a
        /*53d6*/ 	.byte	0x3f
	.zero		1


	//   ....[57]....
        /*53d8*/ 	.word	0x0001b130
        /*53dc*/ 	.word	0x00000000
        /*53e0*/ 	.word	0x00070028
        /*53e4*/ 	.short	0x010a
        /*53e6*/ 	.byte	0x3f
	.zero		1


	//   ....[58]....
        /*53e8*/ 	.word	0x0001b180
        /*53ec*/ 	.word	0x00000004
        /*53f0*/ 	.word	0x00070060
        /*53f4*/ 	.short	0x010a
        /*53f6*/ 	.byte	0x3f
	.zero		1


	//   ....[59]....
        /*53f8*/ 	.word	0x0001b1d0
        /*53fc*/ 	.word	0x00000003
        /*5400*/ 	.word	0x00070028
        /*5404*/ 	.short	0x010a
        /*5406*/ 	.byte	0x3f
	.zero		1


	//   ....[60]....
        /*5408*/ 	.word	0x0001b220
        /*540c*/ 	.word	0x00000006
        /*5410*/ 	.word	0x00070028
        /*5414*/ 	.short	0x010a
        /*5416*/ 	.byte	0x3f
	.zero		1


	//   ....[61]....
        /*5418*/ 	.word	0x0001b270
        /*541c*/ 	.word	0x00000006
        /*5420*/ 	.word	0x00070028
        /*5424*/ 	.short	0x010a
        /*5426*/ 	.byte	0x3f
	.zero		1


	//----- nvinfo : EIATTR_NUM_MBARRIERS
	.align		4
.L_40:
        /*5428*/ 	.byte	0x03, 0x38
        /*542a*/ 	.short	0x001e


	//----- nvinfo : EIATTR_EXIT_INSTR_OFFSETS
	.align		4
        /*542c*/ 	.byte	0x04, 0x1c
        /*542e*/ 	.short	(.L_42 - .L_41)


	//   ....[0]....
.L_41:
        /*5430*/ 	.word	0x00000a30


	//   ....[1]....
        /*5434*/ 	.word	0x00018ee0


	//   ....[2]....
        /*5438*/ 	.word	0x00018f20


	//   ....[3]....
        /*543c*/ 	.word	0x0001a310


	//   ....[4]....
        /*5440*/ 	.word	0x0001ae10


	//----- nvinfo : EIATTR_MAX_THREADS
	.align		4
.L_42:
        /*5444*/ 	.byte	0x04, 0x05
        /*5446*/ 	.short	(.L_44 - .L_43)
.L_43:
        /*5448*/ 	.word	0x00000180
        /*544c*/ 	.word	0x00000001
        /*5450*/ 	.word	0x00000001


	//----- nvinfo : EIATTR_CRS_STACK_SIZE
	.align		4
.L_44:
        /*5454*/ 	.byte	0x04, 0x1e
        /*5456*/ 	.short	(.L_46 - .L_45)
.L_45:
        /*5458*/ 	.word	0x00000000


	//----- nvinfo : EIATTR_CBANK_PARAM_SIZE
	.align		4
.L_46:
        /*545c*/ 	.byte	0x03, 0x19
        /*545e*/ 	.short	0x0870


	//----- nvinfo : EIATTR_PARAM_CBANK
	.align		4
        /*5460*/ 	.byte	0x04, 0x0a
        /*5462*/ 	.short	(.L_48 - .L_47)
	.align		4
.L_47:
        /*5464*/ 	.word	index@(.nv.constant0._ZN7cutlass13device_kernelINS_4fmha6kernel28FmhaKernelTmaWarpSpecializedINS1_10collective30FmhaMainloopTmaWarpSpecializedINS_6half_tEffN4cute5tupleIJNS7_1CILi128EEENS9_ILi64EEENS9_ILi512EEEEEENS8_IJiNS9_ILi1EEENS8_IJiiEEEEEESG_SG_NS4_13DefaultFusionEJEEENS4_15FmhaFwdEpilogueIS6_fNS8_IJSB_SC_SB_EEEEENS2_23IndividualTileSchedulerEJEEEEEvNT_6ParamsE)
        /*5468*/ 	.short	0x0210
        /*546a*/ 	.short	0x0870


	//----- nvinfo : EIATTR_SW_WAR
	.align		4
.L_48:
        /*546c*/ 	.byte	0x04, 0x36
        /*546e*/ 	.short	(.L_50 - .L_49)
.L_49:
        /*5470*/ 	.word	0x00000008
.L_50:


//--------------------- .nv.callgraph             --------------------------
	.section	.nv.callgraph,"",@"SHT_CUDA_CALLGRAPH"
	.align	4
	.sectionentsize	8
	.align		4
        /*0000*/ 	.word	0x00000000
	.align		4
        /*0004*/ 	.word	0xffffffff
	.align		4
        /*0008*/ 	.word	index@(_ZN7cutlass13device_kernelINS_4fmha6kernel28FmhaKernelTmaWarpSpecializedINS1_10collective30FmhaMainloopTmaWarpSpecializedINS_6half_tEffN4cute5tupleIJNS7_1CILi128EEENS9_ILi64EEENS9_ILi512EEEEEENS8_IJiNS9_ILi1EEENS8_IJiiEEEEEESG_SG_NS4_13DefaultFusionEJEEENS4_15FmhaFwdEpilogueIS6_fNS8_IJSB_SC_SB_EEEEENS2_23IndividualTileSchedulerEJEEEEEvNT_6ParamsE)
	.align		4
        /*000c*/ 	.word	index@(__assertfail)
	.align		4
        /*0010*/ 	.word	0x00000000
	.align		4
        /*0014*/ 	.word	0xfffffffe
	.align		4
        /*0018*/ 	.word	0x00000000
	.align		4
        /*001c*/ 	.word	0xfffffffd
	.align		4
        /*0020*/ 	.word	0x00000000
	.align		4
        /*0024*/ 	.word	0xfffffffc


//--------------------- .nv.constant4             --------------------------
	.section	.nv.constant4,"a",@progbits
	.align	8
	.align		8
.nv.constant4:
        /*0000*/ 	.dword	__assertfail
	.align		8
        /*0008*/ 	.dword	__unnamed_1
	.align		8
        /*0010*/ 	.dword	__unnamed_2
	.align		8
        /*0018*/ 	.dword	_ZN39_INTERNAL_0189d37e_4_k_cu_528d5e3c_30124cuda3std3__45__cpo5beginE
	.align		8
        /*0020*/ 	.dword	_ZN39_INTERNAL_0189d37e_4_k_cu_528d5e3c_30124cuda3std3__45__cpo3endE
	.align		8
        /*0028*/ 	.dword	_ZN39_INTERNAL_0189d37e_4_k_cu_528d5e3c_30124cuda3std3__45__cpo6cbeginE
	.align		8
        /*0030*/ 	.dword	_ZN39_INTERNAL_0189d37e_4_k_cu_528d5e3c_30124cuda3std3__45__cpo4cendE
	.align		8
        /*0038*/ 	.dword	_ZN39_INTERNAL_0189d37e_4_k_cu_528d5e3c_30124cuda3std3__441_GLOBAL__N__0189d37e_4_k_cu_528d5e3c_30126ignoreE
	.align		8
        /*0040*/ 	.dword	_ZN39_INTERNAL_0189d37e_4_k_cu_528d5e3c_30124cuda3std3__419piecewise_constructE
	.align		8
        /*0048*/ 	.dword	_ZN39_INTERNAL_0189d37e_4_k_cu_528d5e3c_30124cuda3std3__48in_placeE
	.align		8
        /*0050*/ 	.dword	_ZN39_INTERNAL_0189d37e_4_k_cu_528d5e3c_30124cuda3std6ranges3__45__cpo4swapE
	.align		8
        /*0058*/ 	.dword	_ZN39_INTERNAL_0189d37e_4_k_cu_528d5e3c_30124cuda3std6ranges3__45__cpo9iter_moveE
	.align		8
        /*0060*/ 	.dword	_ZN39_INTERNAL_0189d37e_4_k_cu_528d5e3c_30124cute7productE
	.align		8
        /*0068*/ 	.dword	_ZN39_INTERNAL_0189d37e_4_k_cu_528d5e3c_30124cute1_E
	.align		8
        /*0070*/ 	.dword	$str$24
	.align		8
        /*0078*/ 	.dword	$str$25


//--------------------- .text._ZN7cutlass13device_kernelINS_4fmha6kernel28FmhaKernelTmaWarpSpecializedINS1_10collective30FmhaMainloopTmaWarpSpecializedINS_6half_tEffN4cute5tupleIJNS7_1CILi128EEENS9_ILi64EEENS9_ILi512EEEEEENS8_IJiNS9_ILi1EEENS8_IJiiEEEEEESG_SG_NS4_13DefaultFusionEJEEENS4_15FmhaFwdEpilogueIS6_fNS8_IJSB_SC_SB_EEEEENS2_23IndividualTileSchedulerEJEEEEEvNT_6ParamsE --------------------------
	.section	.text._ZN7cutlass13device_kernelINS_4fmha6kernel28FmhaKernelTmaWarpSpecializedINS1_10collective30FmhaMainloopTmaWarpSpecializedINS_6half_tEffN4cute5tupleIJNS7_1CILi128EEENS9_ILi64EEENS9_ILi512EEEEEENS8_IJiNS9_ILi1EEENS8_IJiiEEEEEESG_SG_NS4_13DefaultFusionEJEEENS4_15FmhaFwdEpilogueIS6_fNS8_IJSB_SC_SB_EEEEENS2_23IndividualTileSchedulerEJEEEEEvNT_6ParamsE,"ax",@progbits
	.align	128
.text._ZN7cutlass13device_kernelINS_4fmha6kernel28FmhaKernelTmaWarpSpecializedINS1_10collective30FmhaMainloopTmaWarpSpecializedINS_6half_tEffN4cute5tupleIJNS7_1CILi128EEENS9_ILi64EEENS9_ILi512EEEEEENS8_IJiNS9_ILi1EEENS8_IJiiEEEEEESG_SG_NS4_13DefaultFusionEJEEENS4_15FmhaFwdEpilogueIS6_fNS8_IJSB_SC_SB_EEEEENS2_23IndividualTileSchedulerEJEEEEEvNT_6ParamsE:
        .type           _ZN7cutlass13device_kernelINS_4fmha6kernel28FmhaKernelTmaWarpSpecializedINS1_10collective30FmhaMainloopTmaWarpSpecializedINS_6half_tEffN4cute5tupleIJNS7_1CILi128EEENS9_ILi64EEENS9_ILi512EEEEEENS8_IJiNS9_ILi1EEENS8_IJiiEEEEEESG_SG_NS4_13DefaultFusionEJEEENS4_15FmhaFwdEpilogueIS6_fNS8_IJSB_SC_SB_EEEEENS2_23IndividualTileSchedulerEJEEEEEvNT_6ParamsE,@function
        .size           _ZN7cutlass13device_kernelINS_4fmha6kernel28FmhaKernelTmaWarpSpecializedINS1_10collective30FmhaMainloopTmaWarpSpecializedINS_6half_tEffN4cute5tupleIJNS7_1CILi128EEENS9_ILi64EEENS9_ILi512EEEEEENS8_IJiNS9_ILi1EEENS8_IJiiEEEEEESG_SG_NS4_13DefaultFusionEJEEENS4_15FmhaFwdEpilogueIS6_fNS8_IJSB_SC_SB_EEEEENS2_23IndividualTileSchedulerEJEEEEEvNT_6ParamsE,(.L_x_134 - _ZN7cutlass13device_kernelINS_4fmha6kernel28FmhaKernelTmaWarpSpecializedINS1_10collective30FmhaMainloopTmaWarpSpecializedINS_6half_tEffN4cute5tupleIJNS7_1CILi128EEENS9_ILi64EEENS9_ILi512EEEEEENS8_IJiNS9_ILi1EEENS8_IJiiEEEEEESG_SG_NS4_13DefaultFusionEJEEENS4_15FmhaFwdEpilogueIS6_fNS8_IJSB_SC_SB_EEEEENS2_23IndividualTileSchedulerEJEEEEEvNT_6ParamsE)
        .other          _ZN7cutlass13device_kernelINS_4fmha6kernel28FmhaKernelTmaWarpSpecializedINS1_10collective30FmhaMainloopTmaWarpSpecializedINS_6half_tEffN4cute5tupleIJNS7_1CILi128EEENS9_ILi64EEENS9_ILi512EEEEEENS8_IJiNS9_ILi1EEENS8_IJiiEEEEEESG_SG_NS4_13DefaultFusionEJEEENS4_15FmhaFwdEpilogueIS6_fNS8_IJSB_SC_SB_EEEEENS2_23IndividualTileSchedulerEJEEEEEvNT_6ParamsE,@"STO_CUDA_ENTRY STV_DEFAULT"
_ZN7cutlass13device_kernelINS_4fmha6kernel28FmhaKernelTmaWarpSpecializedINS1_10collective30FmhaMainloopTmaWarpSpecializedINS_6half_tEffN4cute5tupleIJNS7_1CILi128EEENS9_ILi64EEENS9_ILi512EEEEEENS8_IJiNS9_ILi1EEENS8_IJiiEEEEEESG_SG_NS4_13DefaultFusionEJEEENS4_15FmhaFwdEpilogueIS6_fNS8_IJSB_SC_SB_EEEEENS2_23IndividualTileSchedulerEJEEEEEvNT_6ParamsE:
[----:B------:R-:W1:Y:S02]  /*0000*/  LDC R1, c[0x0][0x28] ;  /* 0x00000a00ff017b82 */ /* 0x000e640000000800 */
[----:B-1----:R-:W-:Y:S01]  /*0010*/  IADD3 R1, R1, -0xb68, RZ ;  /* 0xfffff49801017810 */ /* 0x002fe20007ffe0ff */
[----:B------:R-:W1:Y:S01]  /*0020*/  S2R R6, SR_TID.X ;  /* 0x0000000000067919 */ /* 0x000e620000002100 */
[----:B------:R-:W-:Y:S01]  /*0030*/  ELECT P1, URZ, PT ;  /* 0x00000000003f782f */ /* 0x000fe20003820000 */
[----:B------:R-:W-:Y:S01]  /*0040*/  BSSY B0, `(.L_x_0) ;  /* 0x0000017000007945 */ /* 0x000fe20003800000 */
[----:B-1----:R-:W-:-:S05]  /*0050*/  SHF.R.U32.HI R0, RZ, 0x5, R6 ;  /* 0x00000005ff007819 */ /* 0x002fca0000011606 */
[----:B------:R-:W1:Y:S02]  /*0060*/  SHFL.IDX PT, R2, R0, RZ, 0x1f ;  /* 0x00001fff00027589 */ /* 0x000e6400000e0000 */
[----:B-1----:R-:W-:Y:S02]  /*0070*/  R2UR UR4, R2 ;  /* 0x00000000020472ca */ /* 0x002fe400000e0000 */
[----:B------:R-:W-:-:S06]  /*0080*/  SHF.R.U32.HI R2, RZ, 0x7, R6 ;  /* 0x00000007ff027819 */ /* 0x000fcc0000011606 */
[----:B------:R-:W1:Y:S05]  /*0090*/  SHFL.IDX PT, R2, R2, RZ, 0x1f ;  /* 0x00001fff02027589 */ /* 0x000e6a00000e0000 */
[----:B------:R-:W-:Y:S02]  /*00a0*/  USHF.R.S32.HI UR5, URZ, 0x1f, UR4 ;  /* 0x0000001f3f057899 */ /* 0x000fe40008011404 */
[----:B------:R-:W-:Y:S02]  /*00b0*/  ISETP.NE.OR P0, PT, RZ, UR4, !P1 ;  /* 0x00000004ff007c0c */ /* 0x000fe4000cf05670 */
[----:B------:R-:W-:-:S04]  /*00c0*/  ULEA.HI UR5, UR5, UR4, URZ, 0x2 ;  /* 0x0000000405057291 */ /* 0x000fc8000f8f103f */
[----:B------:R-:W-:-:S04]  /*00d0*/  ULOP3.LUT UR5, UR5, 0xfffffffc, URZ, 0xc0, !UPT ;  /* 0xfffffffc05057892 */ /* 0x000fc8000f8ec03f */
[----:B------:R-:W-:-:S03]  /*00e0*/  UIADD3 UR6, UR4, -UR5, URZ ;  /* 0x8000000504067290 */ /* 0x000fc6000fffe03f */
[----:B------:R-:W-:Y:S09]  /*00f0*/  @P0 BRA `(.L_x_1) ;  /* 0x00000000002c0947 */ /* 0x000ff20003800000 */
[----:B------:R-:W-:Y:S02]  /*0100*/  ULDC.64 UR4, c[0x0][0x198] ;  /* 0x0000660000047ab9 */ /* 0x000fe40000000a00 */
[----:B------:R-:W-:Y:S02]  /*0110*/  UIADD3 UR8, UP0, UR4, 0xf0, URZ ;  /* 0x000000f004087890 */ /* 0x000fe4000ff1e03f */
[----:B------:R-:W-:Y:S02]  /*0120*/  UIADD3 UR10, UP1, UR4, 0x1f0, URZ ;  /* 0x000001f0040a7890 */ /* 0x000fe4000ff3e03f */
[----:B------:R-:W-:Y:S02]  /*0130*/  UIADD3 UR4, UP2, UR4, 0x2f0, URZ ;  /* 0x000002f004047890 */ /* 0x000fe4000ff5e03f */
[----:B------:R-:W-:Y:S02]  /*0140*/  UIADD3.X UR9, URZ, UR5, URZ, UP0, !UPT ;  /* 0x000000053f097290 */ /* 0x000fe400087fe43f */
[----:B------:R-:W-:-:S02]  /*0150*/  UIADD3.X UR11, URZ, UR5, URZ, UP1, !UPT ;  /* 0x000000053f0b7290 */ /* 0x000fc40008ffe43f */
[----:B------:R-:W-:-:S05]  /*0160*/  UIADD3.X UR5, URZ, UR5, URZ, UP2, !UPT ;  /* 0x000000053f057290 */ /* 0x000fca00097fe43f */
[----:B------:R2:W-:Y:S02]  /*0170*/  UTMACCTL.PF [UR8] ;  /* 0x00000000080079b9 */ /* 0x0005e40008040000 */
[----:B------:R2:W-:Y:S02]  /*0180*/  UTMACCTL.PF [UR10] ;  /* 0x000000000a0079b9 */ /* 0x0005e40008040000 */
[----:B------:R2:W-:Y:S02]  /*0190*/  UTMACCTL.PF [UR4] ;  /* 0x00000000040079b9 */ /* 0x0005e40008040000 */
[----:B--2---:R-:W-:Y:S01]  /*01a0*/  NOP ;  /* 0x0000000000007918 */ /* 0x004fe20000000000 */
.L_x_1:
[----:B------:R-:W-:Y:S05]  /*01b0*/  BSYNC B0 ;  /* 0x0000000000007941 */ /* 0x000fea0003800000 */
.L_x_0:
[----:B------:R-:W2:Y:S01]  /*01c0*/  SHFL.IDX PT, R3, R0, RZ, 0x1f ;  /* 0x00001fff00037589 */ /* 0x000ea200000e0000 */
[----:B-1----:R-:W-:Y:S01]  /*01d0*/  R2UR UR4, R2 ;  /* 0x00000000020472ca */ /* 0x002fe200000e0000 */
[----:B------:R-:W-:-:S12]  /*01e0*/  UISETP.NE.AND UP0, UPT, UR6, 0x1, UPT ;  /* 0x000000010600788c */ /* 0x000fd8000bf05270 */
[----:B------:R-:W-:Y:S01]  /*01f0*/  MOV R4, UR4 ;  /* 0x0000000400047c02 */ /* 0x000fe20008000f00 */
[----:B------:R-:W-:Y:S02]  /*0200*/  UIADD3 UR10, UR4, -0x1, URZ ;  /* 0xffffffff040a7890 */ /* 0x000fe4000fffe03f */
[----:B------:R-:W-:Y:S02]  /*0210*/  UISETP.EQ.AND UP0, UPT, UR4, URZ, !UP0 ;  /* 0x0000003f0400728c */ /* 0x000fe4000c702270 */
[----:B------:R1:W-:Y:S01]  /*0220*/  STL [R1+0x200], R4 ;  /* 0x0002000401007387 */ /* 0x0003e20000100800 */
[----:B------:R-:W-:Y:S02]  /*0230*/  UISETP.GE.U32.AND UP1, UPT, UR10, 0x4, UPT ;  /* 0x000000040a00788c */ /* 0x000fe4000bf26070 */
[----:B------:R-:W-:Y:S01]  /*0240*/  USEL UR7, URZ, 0x1, !UP0 ;  /* 0x000000013f077887 */ /* 0x000fe2000c000000 */
[----:B--2---:R-:W-:-:S03]  /*0250*/  ISETP.NE.AND P0, PT, R3, RZ, PT ;  /* 0x000000ff0300720c */ /* 0x004fc60003f05270 */
[----:B------:R-:W-:-:S10]  /*0260*/  USEL UR7, UR7, 0x2, UP1 ;  /* 0x0000000207077887 */ /* 0x000fd40008800000 */
[----:B-1----:R-:W-:Y:S05]  /*0270*/  @P0 BRA `(.L_x_2) ;  /* 0x0000000000480947 */ /* 0x002fea0003800000 */
[----:B------:R-:W1:Y:S01]  /*0280*/  S2UR UR11, SR_CgaCtaId ;  /* 0x00000000000b79c3 */ /* 0x000e620000008800 */
[----:B------:R-:W-:Y:S01]  /*0290*/  UMOV UR4, 0x400 ;  /* 0x0000040000047882 */ /* 0x000fe20000000000 */
[----:B------:R-:W-:Y:S01]  /*02a0*/  UMOV UR5, 0x1 ;  /* 0x0000000100057882 */ /* 0x000fe20000000000 */
[----:B------:R-:W-:Y:S01]  /*02b0*/  UMOV UR8, 0x80 ;  /* 0x0000008000087882 */ /* 0x000fe20000000000 */
[----:B------:R-:W-:Y:S01]  /*02c0*/  ELECT P0, URZ, PT ;  /* 0x00000000003f782f */ /* 0x000fe20003800000 */
[----:B------:R-:W-:-:S04]  /*02d0*/  UIADD3 UR8, -UR8, 0x100000, URZ ;  /* 0x0010000008087890 */ /* 0x000fc8000fffe13f */
[----:B------:R-:W-:Y:S02]  /*02e0*/  USHF.L.U32 UR9, UR8, 0xb, URZ ;  /* 0x0000000b08097899 */ /* 0x000fe4000800063f */
[----:B------:R-:W-:Y:S02]  /*02f0*/  USHF.L.U32 UR8, UR8, 0x1, URZ ;  /* 0x0000000108087899 */ /* 0x000fe4000800063f */
[----:B-1----:R-:W-:Y:S02]  /*0300*/  ULEA UR11, UR11, UR4, 0x18 ;  /* 0x000000040b0b7291 */ /* 0x002fe4000f8ec03f */
[----:B------:R-:W-:-:S04]  /*0310*/  UIADD3 UR4, -UR5, 0x100000, URZ ;  /* 0x0010000005047890 */ /* 0x000fc8000fffe13f */
[----:B------:R-:W-:Y:S02]  /*0320*/  USHF.L.U32 UR5, UR4, 0xb, URZ ;  /* 0x0000000b04057899 */ /* 0x000fe4000800063f */
[----:B------:R-:W-:Y:S01]  /*0330*/  USHF.L.U32 UR4, UR4, 0x1, URZ ;  /* 0x0000000104047899 */ /* 0x000fe2000800063f */
[----:B------:R-:W1:Y:S11]  /*0340*/  FENCE.VIEW.ASYNC.S ;  /* 0x00000000000073c6 */ /* 0x000e760000000000 */
[----:B-1----:R1:W2:Y:S01]  /*0350*/  SYNCS.EXCH.64 URZ, [UR11+0x70050], UR4 ;  /* 0x070050040b3f75b2 */ /* 0x0022a20008000100 */
[----:B------:R1:W3:Y:S01]  /*0360*/  SYNCS.EXCH.64 URZ, [UR11+0x70060], UR8 ;  /* 0x070060080b3f75b2 */ /* 0x0002e20008000100 */
[----:B------:R1:W4:Y:S01]  /*0370*/  SYNCS.EXCH.64 URZ, [UR11+0x70058], UR4 ;  /* 0x070058040b3f75b2 */ /* 0x0003220008000100 */
[----:B------:R1:W1:Y:S01]  /*0380*/  SYNCS.EXCH.64 URZ, [UR11+0x70068], UR8 ;  /* 0x070068080b3f75b2 */ /* 0x0002620008000100 */
[----:B------:R-:W-:Y:S01]  /*0390*/  NOP ;  /* 0x0000000000007918 */ /* 0x000fe20000000000 */
.L_x_2:
[----:B------:R-:W5:Y:S01]  /*03a0*/  SHFL.IDX PT, R2, R0, RZ, 0x1f ;  /* 0x00001fff00027589 */ /* 0x000f6200000e0000 */
[----:B------:R-:W-:Y:S01]  /*03b0*/  NOP ;  /* 0x0000000000007918 */ /* 0x000fe20000000000 */
[----:B-----5:R-:W-:-:S13]  /*03c0*/  ISETP.NE.AND P0, PT, R2, RZ, PT ;  /* 0x000000ff0200720c */ /* 0x020fda0003f05270 */
[----:B------:R-:W-:Y:S05]  /*03d0*/  @P0 BRA `(.L_x_3) ;  /* 0x0000000000600947 */ /* 0x000fea0003800000 */
[----:B-1----:R-:W1:Y:S01]  /*03e0*/  S2UR UR5, SR_CgaCtaId ;  /* 0x00000000000579c3 */ /* 0x002e620000008800 */
[----:B------:R-:W-:Y:S01]  /*03f0*/  UMOV UR4, 0x400 ;  /* 0x0000040000047882 */ /* 0x000fe20000000000 */
[----:B------:R-:W-:Y:S01]  /*0400*/  UMOV UR8, 0x1 ;  /* 0x0000000100087882 */ /* 0x000fe20000000000 */
[----:B------:R-:W-:Y:S01]  /*0410*/  UMOV UR12, 0x100 ;  /* 0x00000100000c7882 */ /* 0x000fe20000000000 */
[----:B------:R-:W-:-:S04]  /*0420*/  UIADD3 UR8, -UR8, 0x100000, URZ ;  /* 0x0010000008087890 */ /* 0x000fc8000fffe13f */
[----:B------:R-:W-:Y:S02]  /*0430*/  USHF.L.U32 UR9, UR8, 0xb, URZ ;  /* 0x0000000b08097899 */ /* 0x000fe4000800063f */
[----:B------:R-:W-:Y:S01]  /*0440*/  USHF.L.U32 UR8, UR8, 0x1, URZ ;  /* 0x0000000108087899 */ /* 0x000fe2000800063f */
[----:B------:R-:W-:Y:S01]  /*0450*/  ELECT P0, URZ, PT ;  /* 0x00000000003f782f */ /* 0x000fe20003800000 */
[----:B-1----:R-:W-:Y:S02]  /*0460*/  ULEA UR11, UR5, UR4, 0x18 ;  /* 0x00000004050b7291 */ /* 0x002fe4000f8ec03f */
[----:B------:R-:W-:-:S04]  /*0470*/  UIADD3 UR4, -UR12, 0x100000, URZ ;  /* 0x001000000c047890 */ /* 0x000fc8000fffe13f */
[----:B------:R-:W-:Y:S02]  /*0480*/  USHF.L.U32 UR5, UR4, 0xb, URZ ;  /* 0x0000000b04057899 */ /* 0x000fe4000800063f */
[----:B------:R-:W-:Y:S01]  /*0490*/  USHF.L.U32 UR4, UR4, 0x1, URZ ;  /* 0x0000000104047899 */ /* 0x000fe2000800063f */
[----:B------:R-:W1:Y:S03]  /*04a0*/  FENCE.VIEW.ASYNC.S ;  /* 0x00000000000073c6 */ /* 0x000e660000000000 */
[----:B-1----:R1:W1:Y:S08]  /*04b0*/  SYNCS.EXCH.64 URZ, [UR11+0x70000], UR8 ;  /* 0x070000080b3f75b2 */ /* 0x0022700008000100 */
[----:B------:R1:W1:Y:S01]  /*04c0*/  SYNCS.EXCH.64 URZ, [UR11+0x70028], UR4 ;  /* 0x070028040b3f75b2 */ /* 0x0002620008000100 */
        /* <DEDUP_REMOVED lines=8> */
[----:B------:R-:W-:Y:S01]  /*0550*/  NOP ;  /* 0x0000000000007918 */ /* 0x000fe20000000000 */
.L_x_3:
        /* <DEDUP_REMOVED lines=21> */
[----:B------:R-:W-:Y:S01]  /*06b0*/  NOP ;  /* 0x0000000000007918 */ /* 0x000fe20000000000 */
.L_x_4:
[----:B------:R-:W5:Y:S01]  /*06c0*/  SHFL.IDX PT, R2, R0, RZ, 0x1f ;  /* 0x00001fff00027589 */ /* 0x000f6200000e0000 */
[----:B------:R-:W-:Y:S01]  /*06d0*/  ELECT P0, URZ, PT ;  /* 0x00000000003f782f */ /* 0x000fe20003800000 */
[----:B------:R-:W-:Y:S01]  /*06e0*/  NOP ;  /* 0x0000000000007918 */ /* 0x000fe20000000000 */
[----:B-1----:R-:W-:Y:S02]  /*06f0*/  UMOV UR4, 0x80 ;  /* 0x0000008000047882 */ /* 0x002fe40000000000 */
[C---:B-----5:R-:W-:Y:S02]  /*0700*/  ISETP.NE.OR P0, PT, R2.reuse, RZ, !P0 ;  /* 0x000000ff0200720c */ /* 0x060fe40004705670 */
[----:B------:R-:W-:-:S11]  /*0710*/  ISETP.NE.AND P2, PT, R2, RZ, PT ;  /* 0x000000ff0200720c */ /* 0x000fd60003f45270 */
[----:B------:R-:W-:Y:S01]  /*0720*/  VOTEU.ALL UP0, P0 ;  /* 0x00000000003f7886 */ /* 0x000fe20000000000 */
[----:B------:R-:W-:Y:S01]  /*0730*/  VOTEU.ALL UP2, P0 ;  /* 0x00000000003f7886 */ /* 0x000fe20000040000 */
[----:B------:R-:W-:Y:S01]  /*0740*/  VOTEU.ALL UP3, P0 ;  /* 0x00000000003f7886 */ /* 0x000fe20000060000 */
[----:B------:R-:W-:Y:S02]  /*0750*/  VOTEU.ALL UP4, P0 ;  /* 0x00000000003f7886 */ /* 0x000fe40000080000 */
[----:B------:R-:W1:Y:S01]  /*0760*/  @!UP0 S2UR UR9, SR_CgaCtaId ;  /* 0x00000000000989c3 */ /* 0x000e620000008800 */
[----:B------:R-:W-:Y:S01]  /*0770*/  @!UP0 UMOV UR8, 0x400 ;  /* 0x0000040000088882 */ /* 0x000fe20000000000 */
[----:B------:R-:W-:-:S04]  /*0780*/  @!UP0 UIADD3 UR4, -UR4, 0x100000, URZ ;  /* 0x0010000004048890 */ /* 0x000fc8000fffe13f */
[----:B------:R-:W-:Y:S02]  /*0790*/  @!UP0 USHF.L.U32 UR5, UR4, 0xb, URZ ;  /* 0x0000000b04058899 */ /* 0x000fe4000800063f */
[----:B------:R-:W-:Y:S02]  /*07a0*/  @!UP0 USHF.L.U32 UR4, UR4, 0x1, URZ ;  /* 0x0000000104048899 */ /* 0x000fe4000800063f */
[----:B-1----:R-:W-:Y:S01]  /*07b0*/  @!UP0 ULEA UR8, UR9, UR8, 0x18 ;  /* 0x0000000809088291 */ /* 0x002fe2000f8ec03f */
[----:B------:R-:W-:Y:S01]  /*07c0*/  VOTEU.ALL UP0, P0 ;  /* 0x00000000003f7886 */ /* 0x000fe20000000000 */
[----:B------:R-:W1:Y:S10]  /*07d0*/  FENCE.VIEW.ASYNC.S ;  /* 0x00000000000073c6 */ /* 0x000e740000000000 */
[----:B-1----:R1:W1:Y:S01]  /*07e0*/  @!UP0 SYNCS.EXCH.64 URZ, [UR8+0x70090], UR4 ;  /* 0x07009004083f85b2 */ /* 0x0022620008000100 */
[----:B------:R1:W1:Y:S01]  /*07f0*/  @!UP2 SYNCS.EXCH.64 URZ, [UR8+0x70098], UR4 ;  /* 0x07009804083fa5b2 */ /* 0x0002620008000100 */
[----:B------:R1:W1:Y:S01]  /*0800*/  @!UP3 SYNCS.EXCH.64 URZ, [UR8+0x700a0], UR4 ;  /* 0x0700a004083fb5b2 */ /* 0x0002620008000100 */
[----:B------:R1:W1:Y:S01]  /*0810*/  @!UP4 SYNCS.EXCH.64 URZ, [UR8+0x700a8], UR4 ;  /* 0x0700a804083fc5b2 */ /* 0x0002620008000100 */
[----:B------:R-:W-:Y:S01]  /*0820*/  NOP ;  /* 0x0000000000007918 */ /* 0x000fe20000000000 */
[----:B------:R-:W-:Y:S05]  /*0830*/  @P2 BRA `(.L_x_5) ;  /* 0x0000000000582947 */ /* 0x000fea0003800000 */
[----:B-1----:R-:W1:Y:S01]  /*0840*/  S2UR UR5, SR_CgaCtaId ;  /* 0x00000000000579c3 */ /* 0x002e620000008800 */
[----:B------:R-:W-:Y:S01]  /*0850*/  UMOV UR4, 0x400 ;  /* 0x0000040000047882 */ /* 0x000fe20000000000 */
[----:B------:R-:W-:Y:S01]  /*0860*/  UMOV UR8, 0x20 ;  /* 0x0000002000087882 */ /* 0x000fe20000000000 */
[----:B------:R-:W-:Y:S01]  /*0870*/  UMOV UR9, 0x80 ;  /* 0x0000008000097882 */ /* 0x000fe20000000000 */
[----:B------:R-:W-:Y:S01]  /*0880*/  ELECT P0, URZ, PT ;  /* 0x00000000003f782f */ /* 0x000fe20003800000 */
[----:B-1----:R-:W-:Y:S02]  /*0890*/  ULEA UR11, UR5, UR4, 0x18 ;  /* 0x00000004050b7291 */ /* 0x002fe4000f8ec03f */
[----:B------:R-:W-:-:S04]  /*08a0*/  UIADD3 UR4, -UR8, 0x100000, URZ ;  /* 0x0010000008047890 */ /* 0x000fc8000fffe13f */
[----:B------:R-:W-:Y:S02]  /*08b0*/  USHF.L.U32 UR5, UR4, 0xb, URZ ;  /* 0x0000000b04057899 */ /* 0x000fe4000800063f */
[----:B------:R-:W-:Y:S02]  /*08c0*/  USHF.L.U32 UR4, UR4, 0x1, URZ ;  /* 0x0000000104047899 */ /* 0x000fe4000800063f */
        /* <DEDUP_REMOVED lines=13> */
.L_x_5:
[----:B-1----:R-:W-:Y:S01]  /*09a0*/  R2UR UR4, R4 ;  /* 0x00000000040472ca */ /* 0x002fe200000e0000 */
[----:B------:R-:W-:Y:S01]  /*09b0*/  IMAD.U32 R0, RZ, RZ, UR6 ;  /* 0x00000006ff007e24 */ /* 0x000fe2000f8e00ff */
[----:B------:R-:W-:Y:S01]  /*09c0*/  NOP ;  /* 0x0000000000007918 */ /* 0x000fe20000000000 */
[----:B--234-:R-:W-:Y:S03]  /*09d0*/  BAR.SYNC.DEFER_BLOCKING 0x0 ;  /* 0x0000000000007b1d */ /* 0x01cfe60000010000 */
[----:B------:R-:W-:-:S07]  /*09e0*/  ISETP.EQ.AND P2, PT, R0, 0x1, P1 ;  /* 0x000000010000780c */ /* 0x000fce0000f42270 */
[----:B------:R-:W-:-:S13]  /*09f0*/  ISETP.NE.AND P0, PT, RZ, UR4, PT ;  /* 0x00000004ff007c0c */ /* 0x000fda000bf05270 */
[----:B------:R-:W-:Y:S05]  /*0a00*/  @!P0 BRA `(.L_x_6) ;  /* 0x0000018400388947 */ /* 0x000fea0003800000 */
[----:B------:R-:W-:-:S06]  /*0a10*/  UISETP.GT.U32.AND UP0, UPT, UR10, 0x3, UPT ;  /* 0x000000030a00788c */ /* 0x000fcc000bf04070 */
[----:B------:R-:W-:-:S13]  /*0a20*/  PLOP3.LUT P0, PT, PT, PT, UP0, 0x80, 0x0 ;  /* 0x000000000000781c */ /* 0x000fda0003f0f008 */
[----:B------:R-:W-:Y:S05]  /*0a30*/  @P0 EXIT ;  /* 0x000000000000094d */ /* 0x000fea0003800000 */
.L_x_7:
[----:B------:R-:W-:-:S08]  /*0a40*/  NOP ;  /* 0x0000000000007918 */ /* 0x000fd00000000000 */
[----:B------:R-:W1:Y:S02]  /*0a50*/  USETMAXREG.TRY_ALLOC.CTAPOOL UP0, 0xf0 ;  /* 0x000000f0000079c8 */ /* 0x000e640008000600 */
[----:B-1----:R-:W-:-:S13]  /*0a60*/  PLOP3.LUT P0, PT, PT, PT, UP0, 0x80, 0x0 ;  /* 0x000000000000781c */ /* 0x002fda0003f0f008 */
[----:B------:R-:W-:Y:S05]  /*0a70*/  @!P0 BRA `(.L_x_7) ;  /* 0xfffffffc00f08947 */ /* 0x000fea000383ffff */
[----:B------:R-:W2:Y:S01]  /*0a80*/  LDL R0, [R1+0x200] ;  /* 0x0002000001007983 */ /* 0x000ea20000100800 */
[----:B------:R-:W1:Y:S01]  /*0a90*/  S2UR UR5, SR_CTAID.X ;  /* 0x00000000000579c3 */ /* 0x000e620000002500 */
[----:B------:R-:W-:Y:S01]  /*0aa0*/  UMOV UR6, URZ ;  /* 0x0000003f00067c82 */ /* 0x000fe20008000000 */
[----:B-1----:R-:W-:Y:S02]  /*0ab0*/  MOV R221, UR5 ;  /* 0x0000000500dd7c02 */ /* 0x002fe40008000f00 */
[----:B--2---:R-:W-:-:S13]  /*0ac0*/  R2UR UR4, R0 ;  /* 0x00000000000472ca */ /* 0x004fda00000e0000 */
[----:B------:R-:W-:-:S03]  /*0ad0*/  UISETP.NE.AND UP0, UPT, UR4, 0x1, UPT ;  /* 0x000000010400788c */ /* 0x000fc6000bf05270 */
[----:B------:R-:W-:-:S03]  /*0ae0*/  UMOV UR4, URZ ;  /* 0x0000003f00047c82 */ /* 0x000fc60008000000 */
[----:B------:R-:W-:-:S13]  /*0af0*/  PLOP3.LUT P0, PT, PT, PT, UP0, 0x80, 0x0 ;  /* 0x000000000000781c */ /* 0x000fda0003f0f008 */
[----:B------:R-:W-:Y:S05]  /*0b00*/  @!P0 BRA `(.L_x_8) ;  /* 0x0000000000488947 */ /* 0x000fea0003800000 */
[----:B------:R-:W-:Y:S01]  /*0b10*/  R2UR UR5, R0 ;  /* 0x00000000000572ca */ /* 0x000fe200000e0000 */
[----:B------:R-:W-:-:S12]  /*0b20*/  UMOV UR6, 0x1 ;  /* 0x0000000100067882 */ /* 0x000fd80000000000 */
[----:B------:R-:W-:-:S06]  /*0b30*/  UISETP.NE.AND UP0, UPT, UR5, 0x2, UPT ;  /* 0x000000020500788c */ /* 0x000fcc000bf05270 */
[----:B------:R-:W-:-:S13]  /*0b40*/  PLOP3.LUT P1, PT, PT, PT, UP0, 0x80, 0x0 ;  /* 0x000000000000781c */ /* 0x000fda0003f2f008 */
[----:B------:R-:W-:Y:S05]  /*0b50*/  @!P1 BRA `(.L_x_8) ;  /* 0x0000000000349947 */ /* 0x000fea0003800000 */
[----:B------:R-:W-:-:S13]  /*0b60*/  R2UR UR4, R0 ;  /* 0x00000000000472ca */ /* 0x000fda00000e0000 */
[----:B------:R-:W-:-:S06]  /*0b70*/  UISETP.NE.AND UP0, UPT, UR4, 0x3, UPT ;  /* 0x000000030400788c */ /* 0x000fcc000bf05270 */
[----:B------:R-:W-:-:S13]  /*0b80*/  PLOP3.LUT P1, PT, PT, PT, UP0, 0x80, 0x0 ;  /* 0x000000000000781c */ /* 0x000fda0003f2f008 */
[----:B------:R-:W-:Y:S05]  /*0b90*/  @!P1 BRA `(.L_x_9) ;  /* 0x00000000001c9947 */ /* 0x000fea0003800000 */
[----:B------:R-:W-:-:S13]  /*0ba0*/  R2UR UR4, R0 ;  /* 0x00000000000472ca */ /* 0x000fda00000e0000 */
[----:B------:R-:W-:-:S11]  /*0bb0*/  UISETP.NE.AND UP0, UPT, UR4, 0x4, UPT ;  /* 0x000000040400788c */ /* 0x000fd6000bf05270 */
[----:B------:R-:W-:Y:S01]  /*0bc0*/  @!UP0 UMOV UR4, 0x1 ;  /* 0x0000000100048882 */ /* 0x000fe20000000000 */
[----:B------:R-:W-:Y:S01]  /*0bd0*/  @!UP0 UMOV UR6, 0x1 ;  /* 0x0000000100068882 */ /* 0x000fe20000000000 */
[----:B------:R-:W-:Y:S01]  /*0be0*/  @UP0 UMOV UR4, URZ ;  /* 0x0000003f00040c82 */ /* 0x000fe20008000000 */
[----:B------:R-:W-:Y:S01]  /*0bf0*/  @UP0 UMOV UR6, URZ ;  /* 0x0000003f00060c82 */ /* 0x000fe20008000000 */
[----:B------:R-:W-:Y:S05]  /*0c00*/  BRA `(.L_x_8) ;  /* 0x0000000000087947 */ /* 0x000fea0003800000 */
.L_x_9:
[----:B------:R-:W-:Y:S01]  /*0c10*/  UMOV UR4, 0x1 ;  /* 0x0000000100047882 */ /* 0x000fe20000000000 */
[----:B------:R-:W-:-:S05]  /*0c20*/  UMOV UR6, URZ ;  /* 0x0000003f00067c82 */ /* 0x000fca0008000000 */
.L_x_8:
[----:B------:R-:W-:Y:S05]  /*0c30*/  @!P0 BRA `(.L_x_10) ;  /* 0x0000000000608947 */ /* 0x000fea0003800000 */
[----:B------:R-:W-:-:S13]  /*0c40*/  R2UR UR5, R0 ;  /* 0x00000000000572ca */ /* 0x000fda00000e0000 */
        /* <DEDUP_REMOVED lines=10> */
[----:B------:R-:W-:Y:S05]  /*0cf0*/  @P0 BRA `(.L_x_13) ;  /* 0x00000000003c0947 */ /* 0x000fea0003800000 */
[----:B------:R-:W-:-:S13]  /*0d00*/  R2UR UR5, R221 ;  /* 0x00000000dd0572ca */ /* 0x000fda00000e0000 */
[----:B------:R-:W-:-:S06]  /*0d10*/  ULEA UR5, UR5, 0x3, 0x1 ;  /* 0x0000000305057891 */ /* 0x000fcc000f8e083f */
[----:B------:R-:W-:Y:S01]  /*0d20*/  MOV R221, UR5 ;  /* 0x0000000500dd7c02 */ /* 0x000fe20008000f00 */
[----:B------:R-:W-:Y:S06]  /*0d30*/  BRA `(.L_x_13) ;  /* 0x00000000002c7947 */ /* 0x000fec0003800000 */
.L_x_12:
[----:B------:R-:W-:-:S13]  /*0d40*/  R2UR UR5, R221 ;  /* 0x00000000dd0572ca */ /* 0x000fda00000e0000 */
[----:B------:R-:W-:-:S06]  /*0d50*/  ULEA UR5, UR5, 0x2, 0x1 ;  /* 0x0000000205057891 */ /* 0x000fcc000f8e083f */
[----:B------:R-:W-:Y:S01]  /*0d60*/  IMAD.U32 R221, RZ, RZ, UR5 ;  /* 0x00000005ffdd7e24 */ /* 0x000fe2000f8e00ff */
[----:B------:R-:W-:Y:S06]  /*0d70*/  BRA `(.L_x_13) ;  /* 0x00000000001c7947 */ /* 0x000fec0003800000 */
.L_x_11:
[----:B------:R-:W-:-:S13]  /*0d80*/  R2UR UR5, R221 ;  /* 0x00000000dd0572ca */ /* 0x000fda00000e0000 */
[----:B------:R-:W-:-:S06]  /*0d90*/  ULEA UR5, UR5, 0x1, 0x1 ;  /* 0x0000000105057891 */ /* 0x000fcc000f8e083f */
[----:B------:R-:W-:Y:S01]  /*0da0*/  MOV R221, UR5 ;  /* 0x0000000500dd7c02 */ /* 0x000fe20008000f00 */
[----:B------:R-:W-:Y:S06]  /*0db0*/  BRA `(.L_x_13) ;  /* 0x00000000000c7947 */ /* 0x000fec0003800000 */
.L_x_10:
[----:B------:R-:W-:-:S13]  /*0dc0*/  R2UR UR5, R221 ;  /* 0x00000000dd0572ca */ /* 0x000fda00000e0000 */
[----:B------:R-:W-:-:S06]  /*0dd0*/  USHF.L.U32 UR5, UR5, 0x1, URZ ;  /* 0x0000000105057899 */ /* 0x000fcc000800063f */
[----:B------:R-:W-:-:S07]  /*0de0*/  MOV R221, UR5 ;  /* 0x0000000500dd7c02 */ /* 0x000fce0008000f00 */
.L_x_13:
[----:B------:R-:W-:-:S04]  /*0df0*/  ULOP3.LUT UR5, UR7, 0x1, URZ, 0xfc, !UPT ;  /* 0x0000000107057892 */ /* 0x000fc8000f8efc3f */
[----:B------:R-:W-:-:S06]  /*0e00*/  UISETP.NE.AND UP0, UPT, UR5, 0x3, UPT ;  /* 0x000000030500788c */ /* 0x000fcc000bf05270 */
[----:B------:R-:W-:-:S13]  /*0e10*/  PLOP3.LUT P0, PT, PT, PT, UP0, 0x80, 0x0 ;  /* 0x000000000000781c */ /* 0x000fda0003f0f008 */
[----:B------:R-:W-:Y:S05]  /*0e20*/  @!P0 BRA `(.L_x_14) ;  /* 0x0000000000048947 */ /* 0x000fea0003800000 */
[----:B------:R-:W-:Y:S01]  /*0e30*/  BPT.TRAP 0x1 ;  /* 0x000000040000795c */ /* 0x000fe20000300000 */
.L_x_14:
[----:B------:R-:W1:Y:S01]  /*0e40*/  S2UR UR8, SR_CgaCtaId ;  /* 0x00000000000879c3 */ /* 0x000e620000008800 */
[----:B------:R-:W-:Y:S01]  /*0e50*/  UMOV UR5, 0x400 ;  /* 0x0000040000057882 */ /* 0x000fe20000000000 */
[----:B------:R-:W-:-:S04]  /*0e60*/  MOV R0, UR4 ;  /* 0x0000000400007c02 */ /* 0x000fc80008000f00 */
[----:B------:R-:W-:Y:S01]  /*0e70*/  SHF.L.U32 R0, R0, 0x1f, RZ ;  /* 0x0000001f00007819 */ /* 0x000fe200000006ff */
[----:B-1----:R-:W-:-:S04]  /*0e80*/  ULEA UR9, UR8, UR5, 0x18 ;  /* 0x0000000508097291 */ /* 0x002fc8000f8ec03f */
[----:B------:R-:W-:Y:S02]  /*0e90*/  ULEA UR5, UR6, UR9, 0x3 ;  /* 0x0000000906057291 */ /* 0x000fe4000f8e183f */
[----:B------:R-:W-:-:S07]  /*0ea0*/  IMAD.U32 R16, RZ, RZ, UR9 ;  /* 0x00000009ff107e24 */ /* 0x000fce000f8e00ff */
[----:B------:R-:W1:Y:S02]  /*0eb0*/  SYNCS.PHASECHK.TRANS64.TRYWAIT P1, [UR5+0x70050], R0 ;  /* 0x07005000ff0075a7 */ /* 0x000e640008020145 */
[----:B-1----:R-:W-:Y:S05]  /*0ec0*/  @!P1 BRA `(.L_x_15) ;  /* 0x0000019c00d49947 */ /* 0x002fea0003800000 */
.L_x_117:
[----:B------:R-:W-:Y:S05]  /*0ed0*/  @!P0 BRA `(.L_x_16) ;  /* 0x0000000000048947 */ /* 0x000fea0003800000 */
[----:B------:R-:W-:Y:S01]  /*0ee0*/  BPT.TRAP 0x1 ;  /* 0x000000040000795c */ /* 0x000fe20000300000 */
.L_x_16:
[----:B------:R-:W-:Y:S02]  /*0ef0*/  R2UR UR4, R16 ;  /* 0x00000000100472ca */ /* 0x000fe400000e0000 */
[----:B------:R-:W-:Y:S02]  /*0f00*/  SHF.L.U32 R56, RZ, 0x1f, RZ ;  /* 0x0000001fff387819 */ /* 0x000fe400000006ff */
[----:B------:R-:W-:-:S09]  /*0f10*/  ISETP.NE.AND P2, PT, RZ, UR10, PT ;  /* 0x0000000aff007c0c */ /* 0x000fd2000bf45270 */
[----:B------:R-:W2:Y:S01]  /*0f20*/  SYNCS.PHASECHK.TRANS64.TRYWAIT P1, [UR4+0x70000], R56 ;  /* 0x07000038ff0075a7 */ /* 0x000ea20008020144 */
[----:B------:R-:W-:Y:S01]  /*0f30*/  UIADD3 UR61, UR4, 0x70090, URZ ;  /* 0x00070090043d7890 */ /* 0x000fe2000fffe03f */
[----:B--2---:R-:W-:Y:S11]  /*0f40*/  @!P1 BRA `(.L_x_17) ;  /* 0x0000019c00cc9947 */ /* 0x004ff60003800000 */
.L_x_118:
[----:B-1----:R-:W2:Y:S01]  /*0f50*/  LDL R0, [R1+0x200] ;  /* 0x0002000001007983 */ /* 0x002ea20000100800 */
[----:B------:R-:W-:Y:S01]  /*0f60*/  ULEA UR10, UR10, UR61, 0x3 ;  /* 0x0000003d0a0a7291 */ /* 0x000fe2000f8e183f */
[----:B--2---:R-:W-:Y:S02]  /*0f70*/  R2UR UR4, R0 ;  /* 0x00000000000472ca */ /* 0x004fe400000e0000 */
[----:B------:R-:W-:-:S04]  /*0f80*/  SEL R0, RZ, 0x1, P2 ;  /* 0x00000001ff007807 */ /* 0x000fc80001000000 */
[----:B------:R-:W-:-:S04]  /*0f90*/  SHF.L.U32 R0, R0, 0x1f, RZ ;  /* 0x0000001f00007819 */ /* 0x000fc800000006ff */
[----:B------:R-:W1:Y:S03]  /*0fa0*/  SYNCS.PHASECHK.TRANS64.TRYWAIT P1, [UR10], R0 ;  /* 0x00000000ff0075a7 */ /* 0x000e66000802014a */
[----:B------:R-:W-:-:S04]  /*0fb0*/  UIADD3 UR4, UR4, -0x1, URZ ;  /* 0xffffffff04047890 */ /* 0x000fc8000fffe03f */
[----:B------:R-:W-:-:S06]  /*0fc0*/  USHF.L.U32 UR4, UR4, 0x3, URZ ;  /* 0x0000000304047899 */ /* 0x000fcc000800063f */
[----:B------:R-:W-:Y:S01]  /*0fd0*/  MOV R2, UR4 ;  /* 0x0000000400027c02 */ /* 0x000fe20008000f00 */
[----:B-1----:R-:W-:Y:S06]  /*0fe0*/  @!P1 BRA `(.L_x_18) ;  /* 0x0000019c00c09947 */ /* 0x002fec0003800000 */
.L_x_119:
[----:B------:R-:W-:Y:S01]  /*0ff0*/  R2UR UR5, R16 ;  /* 0x00000000100572ca */ /* 0x000fe200000e0000 */
[----:B------:R-:W-:Y:S01]  /*1000*/  WARPGROUP.ARRIVE ;  /* 0x00000000000079c5 */ /* 0x000fe20000000000 */
[----:B------:R-:W-:Y:S01]  /*1010*/  UMOV UR9, 0x40000040 ;  /* 0x4000004000097882 */ /* 0x000fe20000000000 */
[----:B------:R-:W-:Y:S01]  /*1020*/  UMOV UR11, 0x40000040 ;  /* 0x40000040000b7882 */ /* 0x000fe20000000000 */
[----:B------:R-:W-:Y:S01]  /*1030*/  UMOV UR13, 0x40000040 ;  /* 0x40000040000d7882 */ /* 0x000fe20000000000 */
[----:B------:R-:W-:Y:S01]  /*1040*/  MOV R219, UR9 ;  /* 0x0000000900db7c02 */ /* 0x000fe20008000f00 */
[----:B------:R-:W-:Y:S01]  /*1050*/  UMOV UR15, 0x40000040 ;  /* 0x40000040000f7882 */ /* 0x000fe20000000000 */
[----:B------:R-:W-:Y:S01]  /*1060*/  MOV R217, UR13 ;  /* 0x0000000d00d97c02 */ /* 0x000fe20008000f00 */
[----:B------:R-:W-:Y:S01]  /*1070*/  UMOV UR17, 0x40000040 ;  /* 0x4000004000117882 */ /* 0x000fe20000000000 */
[----:B------:R-:W-:Y:S01]  /*1080*/  UMOV UR19, 0x40000040 ;  /* 0x4000004000137882 */ /* 0x000fe20000000000 */
[----:B------:R-:W-:Y:S01]  /*1090*/  UMOV UR21, 0x40000040 ;  /* 0x4000004000157882 */ /* 0x000fe20000000000 */
[----:B------:R-:W-:Y:S01]  /*10a0*/  UMOV UR23, 0x40000040 ;  /* 0x4000004000177882 */ /* 0x000fe20000000000 */
[----:B------:R-:W-:Y:S01]  /*10b0*/  UMOV UR25, 0x40000040 ;  /* 0x4000004000197882 */ /* 0x000fe20000000000 */
[----:B------:R-:W-:-:S02]  /*10c0*/  USHF.R.U32.HI UR4, URZ, 0x4, UR5 ;  /* 0x000000043f047899 */ /* 0x000fc40008011605 */
[----:B------:R-:W-:Y:S02]  /*10d0*/  UIADD3 UR5, UR5, 0x20000, URZ ;  /* 0x0002000005057890 */ /* 0x000fe4000fffe03f */
[----:B------:R-:W-:Y:S02]  /*10e0*/  ULOP3.LUT UR4, UR4, 0x3fff, URZ, 0xc0, !UPT ;  /* 0x00003fff04047892 */ /* 0x000fe4000f8ec03f */
[----:B------:R-:W-:Y:S02]  /*10f0*/  USHF.R.U32.HI UR5, URZ, 0x4, UR5 ;  /* 0x000000043f057899 */ /* 0x000fe40008011605 */
[----:B------:R-:W-:Y:S02]  /*1100*/  ULOP3.LUT UR4, UR4, 0x10000, URZ, 0xfc, !UPT ;  /* 0x0001000004047892 */ /* 0x000fe4000f8efc3f */
[----:B------:R-:W-:Y:S02]  /*1110*/  ULOP3.LUT UR60, UR5, 0x3fff, URZ, 0xc0, !UPT ;  /* 0x00003fff053c7892 */ /* 0x000fe4000f8ec03f */
[----:B------:R-:W-:-:S02]  /*1120*/  ULEA UR6, UR6, UR4, 0xc ;  /* 0x0000000406067291 */ /* 0x000fc4000f8e603f */
[----:B------:R-:W-:Y:S02]  /*1130*/  ULOP3.LUT UR57, UR60, 0x10000, URZ, 0xfc, !UPT ;  /* 0x000100003c397892 */ /* 0x000fe4000f8efc3f */
[----:B------:R-:W-:Y:S01]  /*1140*/  UIADD3 UR4, UR6, 0x2, URZ ;  /* 0x0000000206047890 */ /* 0x000fe2000fffe03f */
[----:B------:R-:W-:Y:S02]  /*1150*/  UMOV UR5, 0x40000040 ;  /* 0x4000004000057882 */ /* 0x000fe40000000000 */
[----:B------:R-:W-:Y:S01]  /*1160*/  UMOV UR8, UR6 ;  /* 0x0000000600087c82 */ /* 0x000fe20008000000 */
[----:B------:R-:W-:Y:S01]  /*1170*/  UIADD3 UR14, UR57, 0xa00, URZ ;  /* 0x00000a00390e7890 */ /* 0x000fe2000fffe03f */
[----:B------:R-:W-:Y:S01]  /*1180*/  MOV R218, UR8 ;  /* 0x0000000800da7c02 */ /* 0x000fe20008000f00 */
[----:B------:R-:W-:Y:S01]  /*1190*/  UMOV UR10, UR57 ;  /* 0x00000039000a7c82 */ /* 0x000fe20008000000 */
[----:B------:R-:W-:Y:S01]  /*11a0*/  UMOV UR12, UR4 ;  /* 0x00000004000c7c82 */ /* 0x000fe20008000000 */
[----:B------:R-:W-:Y:S01]  /*11b0*/  HGMMA.64x64x16.F32 R24, gdesc[UR8], RZ, !UPT, gsb0 ;  /* 0x00e00000081879f0 */ /* 0x000fe2000c0008ff */
[----:B------:R-:W-:Y:S01]  /*11c0*/  UIADD3 UR10, UR57, 0x2, URZ ;  /* 0x00000002390a7890 */ /* 0x000fe2000fffe03f */
[----:B------:R-:W-:Y:S01]  /*11d0*/  IMAD.U32 R216, RZ, RZ, UR12 ;  /* 0x0000000cffd87e24 */ /* 0x000fe2000f8e00ff */
[----:B------:R-:W-:Y:S01]  /*11e0*/  UMOV UR8, UR12 ;  /* 0x0000000c00087c82 */ /* 0x000fe20008000000 */
[----:B------:R-:W-:Y:S01]  /*11f0*/  UMOV UR9, UR13 ;  /* 0x0000000d00097c82 */ /* 0x000fe20008000000 */
[----:B------:R-:W-:Y:S01]  /*1200*/  UMOV UR11, 0x40000040 ;  /* 0x40000040000b7882 */ /* 0x000fe20000000000 */
[----:B------:R-:W-:Y:S01]  /*1210*/  UIADD3 UR4, UR6, 0x4, URZ ;  /* 0x0000000406047890 */ /* 0x000fe2000fffe03f */
[----:B------:R-:W-:Y:S01]  /*1220*/  IMAD.U32 R220, RZ, RZ, UR57 ;  /* 0x00000039ffdc7e24 */ /* 0x000fe2000f8e00ff */
[----:B------:R-:W-:Y:S01]  /*1230*/  UMOV UR13, 0x40000040 ;  /* 0x40000040000d7882 */ /* 0x000fe20000000000 */
[----:B------:R-:W-:Y:S01]  /*1240*/  UIADD3 UR16, UR6, 0xa02, URZ ;  /* 0x00000a0206107890 */ /* 0x000fe2000fffe03f */
[----:B------:R-:W-:Y:S01]  /*1250*/  IMAD.U32 R215, RZ, RZ, UR13 ;  /* 0x0000000dffd77e24 */ /* 0x000fe2000f8e00ff */
[----:B------:R-:W-:-:S02]  /*1260*/  UIADD3 UR18, UR57, 0xa02, URZ ;  /* 0x00000a0239127890 */ /* 0x000fc4000fffe03f */
[----:B------:R-:W-:Y:S01]  /*1270*/  UMOV UR12, UR4 ;  /* 0x00000004000c7c82 */ /* 0x000fe20008000000 */
[----:B------:R-:W-:Y:S01]  /*1280*/  UIADD3 UR4, UR6, 0x6, URZ ;  /* 0x0000000606047890 */ /* 0x000fe2000fffe03f */
[----:B------:R-:W-:Y:S01]  /*1290*/  MOV R214, UR12 ;  /* 0x0000000c00d67c02 */ /* 0x000fe20008000f00 */
[----:B------:R-:W-:Y:S02]  /*12a0*/  UIADD3 UR20, UR6, 0xa04, URZ ;  /* 0x00000a0406147890 */ /* 0x000fe4000fffe03f */
[----:B------:R-:W-:Y:S02]  /*12b0*/  UIADD3 UR22, UR57, 0xa04, URZ ;  /* 0x00000a0439167890 */ /* 0x000fe4000fffe03f */
[----:B------:R-:W-:Y:S02]  /*12c0*/  UIADD3 UR24, UR6, 0xa06, URZ ;  /* 0x00000a0606187890 */ /* 0x000fe4000fffe03f */
[----:B------:R-:W-:Y:S01]  /*12d0*/  UIADD3 UR26, UR57, 0xa06, URZ ;  /* 0x00000a06391a7890 */ /* 0x000fe2000fffe03f */
[----:B------:R-:W-:Y:S01]  /*12e0*/  UMOV UR27, 0x40000040 ;  /* 0x40000040001b7882 */ /* 0x000fe20000000000 */
[----:B------:R-:W-:-:S02]  /*12f0*/  UIADD3 UR28, UR6, 0xc00, URZ ;  /* 0x00000c00061c7890 */ /* 0x000fc4000fffe03f */
[----:B------:R-:W-:Y:S01]  /*1300*/  UIADD3 UR30, UR57, 0xc00, URZ ;  /* 0x00000c00391e7890 */ /* 0x000fe2000fffe03f */
[----:B------:R-:W-:Y:S01]  /*1310*/  UMOV UR29, 0x40000040 ;  /* 0x40000040001d7882 */ /* 0x000fe20000000000 */
[----:B------:R-:W-:Y:S01]  /*1320*/  UMOV UR31, 0x40000040 ;  /* 0x40000040001f7882 */ /* 0x000fe20000000000 */
[----:B------:R-:W-:Y:S02]  /*1330*/  UIADD3 UR32, UR6, 0xc02, URZ ;  /* 0x00000c0206207890 */ /* 0x000fe4000fffe03f */
[----:B------:R-:W-:Y:S01]  /*1340*/  UIADD3 UR34, UR57, 0xc02, URZ ;  /* 0x00000c0239227890 */ /* 0x000fe2000fffe03f */
[----:B------:R-:W-:Y:S01]  /*1350*/  UMOV UR33, 0x40000040 ;  /* 0x4000004000217882 */ /* 0x000fe20000000000 */
[----:B------:R-:W-:Y:S01]  /*1360*/  UMOV UR35, 0x40000040 ;  /* 0x4000004000237882 */ /* 0x000fe20000000000 */
[----:B------:R-:W-:Y:S02]  /*1370*/  UIADD3 UR36, UR6, 0xc04, URZ ;  /* 0x00000c0406247890 */ /* 0x000fe4000fffe03f */
[----:B------:R-:W-:Y:S01]  /*1380*/  UIADD3 UR38, UR57, 0xc04, URZ ;  /* 0x00000c0439267890 */ /* 0x000fe2000fffe03f */
[----:B------:R-:W-:Y:S01]  /*1390*/  UMOV UR37, 0x40000040 ;  /* 0x4000004000257882 */ /* 0x000fe20000000000 */
        /* <DEDUP_REMOVED lines=20> */
[----:B------:R-:W-:Y:S02]  /*14e0*/  WARPGROUP.DEPBAR.LE gsb0, 0x0 ;  /* 0x00008000000079c5 */ /* 0x000fe40000010000 */
[----:B------:R-:W-:-:S06]  /*14f0*/  WARPGROUP.ARRIVE ;  /* 0x00000000000079c5 */ /* 0x000fcc0000000000 */
[----:B------:R-:W-:Y:S01]  /*1500*/  HGMMA.64x64x16.F32 R24, gdesc[UR8], R24, gsb0 ;  /* 0x00e00000081879f0 */ /* 0x000fe20008000818 */
[----:B------:R-:W-:Y:S01]  /*1510*/  UIADD3 UR10, UR57, 0x4, URZ ;  /* 0x00000004390a7890 */ /* 0x000fe2000fffe03f */
[----:B------:R-:W-:Y:S01]  /*1520*/  UMOV UR8, UR12 ;  /* 0x0000000c00087c82 */ /* 0x000fe20008000000 */
[----:B------:R-:W-:Y:S01]  /*1530*/  UMOV UR9, UR13 ;  /* 0x0000000d00097c82 */ /* 0x000fe20008000000 */
[----:B------:R-:W-:Y:S01]  /*1540*/  UMOV UR11, 0x40000040 ;  /* 0x40000040000b7882 */ /* 0x000fe20000000000 */
[----:B------:R-:W-:Y:S01]  /*1550*/  UMOV UR12, UR4 ;  /* 0x00000004000c7c82 */ /* 0x000fe20008000000 */
[----:B------:R-:W-:Y:S01]  /*1560*/  UMOV UR13, 0x40000040 ;  /* 0x40000040000d7882 */ /* 0x000fe20000000000 */
[----:B------:R-:W-:Y:S01]  /*1570*/  UIADD3 UR4, UR6, 0x200, URZ ;  /* 0x0000020006047890 */ /* 0x000fe2000fffe03f */
[----:B------:R-:W-:Y:S02]  /*1580*/  MOV R212, UR12 ;  /* 0x0000000c00d47c02 */ /* 0x000fe40008000f00 */
[----:B------:R-:W-:Y:S01]  /*1590*/  MOV R213, UR13 ;  /* 0x0000000d00d57c02 */ /* 0x000fe20008000f00 */
[----:B------:R-:W-:-:S02]  /*15a0*/  WARPGROUP.DEPBAR.LE gsb0, 0x0 ;  /* 0x00008000000079c5 */ /* 0x000fc40000010000 */
        /* <DEDUP_REMOVED lines=9> */
[----:B------:R-:W-:Y:S01]  /*1640*/  IMAD.U32 R210, RZ, RZ, UR12 ;  /* 0x0000000cffd27e24 */ /* 0x000fe2000f8e00ff */
        /* <DEDUP_REMOVED lines=11> */
[----:B------:R-:W-:Y:S01]  /*1700*/  MOV R208, UR12 ;  /* 0x0000000c00d07c02 */ /* 0x000fe20008000f00 */
[----:B------:R-:W-:Y:S01]  /*1710*/  IMAD.U32 R209, RZ, RZ, UR13 ;  /* 0x0000000dffd17e24 */ /* 0x000fe2000f8e00ff */
        /* <DEDUP_REMOVED lines=160> */
[----:B------:R-:W-:Y:S02]  /*2120*/  WARPGROUP.DEPBAR.LE gsb0, 0x0 ;  /* 0x00008000000079c5 */ /* 0x000fe40000010000 */
[----:B------:R-:W-:-:S06]  /*2130*/  WARPGROUP.ARRIVE ;  /* 0x00000000000079c5 */ /* 0x000fcc0000000000 */
[----:B------:R-:W-:Y:S01]  /*2140*/  HGMMA.64x64x16.F32 R24, gdesc[UR8], R24, gsb0 ;  /* 0x00e00000081879f0 */ /* 0x000fe20008000818 */
[----:B------:R-:W-:Y:S02]  /*2150*/  UIADD3 UR8, UR6, 0x806, URZ ;  /* 0x0000080606087890 */ /* 0x000fe4000fffe03f */
[----:B------:R-:W-:Y:S01]  /*2160*/  UIADD3 UR10, UR57, 0x806, URZ ;  /* 0x00000806390a7890 */ /* 0x000fe2000fffe03f */
[----:B------:R-:W-:Y:S01]  /*2170*/  UMOV UR9, 0x40000040 ;  /* 0x4000004000097882 */ /* 0x000fe20000000000 */
[----:B------:R-:W-:Y:S01]  /*2180*/  UMOV UR11, 0x40000040 ;  /* 0x40000040000b7882 */ /* 0x000fe20000000000 */
[----:B------:R-:W-:Y:S01]  /*2190*/  UMOV UR57, 0x40000040 ;  /* 0x4000004000397882 */ /* 0x000fe20000000000 */
[----:B------:R-:W-:Y:S02]  /*21a0*/  WARPGROUP.DEPBAR.LE gsb0, 0x0 ;  /* 0x00008000000079c5 */ /* 0x000fe40000010000 */
[----:B------:R-:W-:-:S06]  /*21b0*/  WARPGROUP.ARRIVE ;  /* 0x00000000000079c5 */ /* 0x000fcc0000000000 */
[----:B------:R-:W-:Y:S01]  /*21c0*/  HGMMA.64x64x16.F32 R24, gdesc[UR8], R24, gsb0 ;  /* 0x00e00000081879f0 */ /* 0x000fe20008000818 */
[----:B------:R-:W-:-:S13]  /*21d0*/  R2UR UR11, R2 ;  /* 0x00000000020b72ca */ /* 0x000fda00000e0000 */
[----:B------:R-:W-:-:S06]  /*21e0*/  ULOP3.LUT UR6, UR11, 0x8, URZ, 0xc, !UPT ;  /* 0x000000080b067892 */ /* 0x000fcc000f8e0c3f */
[----:B-1----:R-:W-:Y:S01]  /*21f0*/  MOV R0, UR6 ;  /* 0x0000000600007c02 */ /* 0x002fe20008000f00 */
[----:B------:R-:W-:Y:S01]  /*2200*/  ULDC UR6, c[0x0][0x604] ;  /* 0x0001810000067ab9 */ /* 0x000fe20000000800 */
[----:B------:R-:W-:Y:S02]  /*2210*/  WARPGROUP.DEPBAR.LE gsb0, 0x0 ;  /* 0x00008000000079c5 */ /* 0x000fe40000010000 */
[----:B------:R-:W-:-:S06]  /*2220*/  WARPGROUP.ARRIVE ;  /* 0x00000000000079c5 */ /* 0x000fcc0000000000 */
[----:B------:R-:W-:Y:S03]  /*2230*/  HGMMA.64x64x16.F32 R24, gdesc[UR12], R24, gsb0 ;  /* 0x00e000000c1879f0 */ /* 0x000fe60008000818 */
        /* <DEDUP_REMOVED lines=34> */
[----:B------:R-:W-:Y:S01]  /*2460*/  FMNMX R3, R24, R25, !PT ;  /* 0x0000001918037209 */ /* 0x000fe20007800000 */
[----:B------:R1:W-:Y:S03]  /*2470*/  SYNCS.ARRIVE.TRANS64.A1T0 RZ, [R0+UR61], RZ ;  /* 0x000000ff00ff79a7 */ /* 0x0003e6000810003d */
[----:B-1----:R-:W-:-:S04]  /*2480*/  FMNMX R0, R28, R3, !PT ;  /* 0x000000031c007209 */ /* 0x002fc80007800000 */
[----:B------:R-:W-:-:S04]  /*2490*/  FMNMX R3, R29, R0, !PT ;  /* 0x000000001d037209 */ /* 0x000fc80007800000 */
        /* <DEDUP_REMOVED lines=11> */
[----:B------:R-:W-:-:S05]  /*2550*/  FMNMX R2, R53, R0, !PT ;  /* 0x0000000035027209 */ /* 0x000fca0007800000 */
[----:B------:R-:W1:Y:S02]  /*2560*/  SHFL.BFLY PT, R3, R2, 0x1, 0x1f ;  /* 0x0c201f0002037f89 */ /* 0x000e6400000e0000 */
[----:B-1----:R-:W-:Y:S02]  /*2570*/  FMNMX R4, R2, R3, !PT ;  /* 0x0000000302047209 */ /* 0x002fe40007800000 */
[----:B------:R-:W-:-:S03]  /*2580*/  FMNMX R3, R26, R27, !PT ;  /* 0x0000001b1a037209 */ /* 0x000fc60007800000 */
[----:B------:R-:W1:Y:S02]  /*2590*/  SHFL.BFLY PT, R13, R4, 0x2, 0x1f ;  /* 0x0c401f00040d7f89 */ /* 0x000e6400000e0000 */
[----:B-1----:R-:W-:-:S04]  /*25a0*/  FMNMX R13, R4, R13, !PT ;  /* 0x0000000d040d7209 */ /* 0x002fc80007800000 */
[----:B------:R-:W-:-:S04]  /*25b0*/  FSETP.NEU.AND P1, PT, R13, -INF , PT ;  /* 0xff8000000d00780b */ /* 0x000fc80003f2d000 */
[----:B------:R-:W-:-:S05]  /*25c0*/  FSEL R0, R13, RZ, P1 ;  /* 0x000000ff0d007208 */ /* 0x000fca0000800000 */
[----:B------:R-:W-:Y:S01]  /*25d0*/  FMUL R5, R0, UR6 ;  /* 0x0000000600057c20 */ /* 0x000fe20008400000 */
[----:B------:R-:W-:Y:S01]  /*25e0*/  FMNMX R0, R30, R3, !PT ;  /* 0x000000031e007209 */ /* 0x000fe20007800000 */
[----:B------:R-:W-:-:S03]  /*25f0*/  ULDC UR6, c[0x0][0x604] ;  /* 0x0001810000067ab9 */ /* 0x000fc60000000800 */
        /* <DEDUP_REMOVED lines=14> */
[----:B-1----:R-:W-:-:S05]  /*26e0*/  FMNMX R3, R0, R3, !PT ;  /* 0x0000000300037209 */ /* 0x002fca0007800000 */
[----:B------:R-:W1:Y:S02]  /*26f0*/  SHFL.BFLY PT, R12, R3, 0x2, 0x1f ;  /* 0x0c401f00030c7f89 */ /* 0x000e6400000e0000 */
[----:B-1----:R-:W-:-:S04]  /*2700*/  FMNMX R12, R3, R12, !PT ;  /* 0x0000000c030c7209 */ /* 0x002fc80007800000 */
[----:B------:R-:W-:-:S04]  /*2710*/  FSETP.NEU.AND P1, PT, R12, -INF , PT ;  /* 0xff8000000c00780b */ /* 0x000fc80003f2d000 */
[----:B------:R-:W-:-:S05]  /*2720*/  FSEL R2, R12, RZ, P1 ;  /* 0x000000ff0c027208 */ /* 0x000fca0000800000 */
[----:B------:R-:W-:Y:S01]  /*2730*/  FMUL R2, R2, UR6 ;  /* 0x0000000602027c20 */ /* 0x000fe20008400000 */
[----:B------:R-:W-:Y:S02]  /*2740*/  ULDC UR6, c[0x0][0x604] ;  /* 0x0001810000067ab9 */ /* 0x000fe40000000800 */
[--C-:B------:R-:W-:Y:S01]  /*2750*/  FFMA R24, R24, UR6, -R5.reuse ;  /* 0x0000000618187c23 */ /* 0x100fe20008000805 */
[----:B------:R-:W-:Y:S02]  /*2760*/  ULDC UR6, c[0x0][0x604] ;  /* 0x0001810000067ab9 */ /* 0x000fe40000000800 */
[--C-:B------:R-:W-:Y:S01]  /*2770*/  FFMA R25, R25, UR6, -R5.reuse ;  /* 0x0000000619197c23 */ /* 0x100fe20008000805 */
[----:B------:R-:W-:Y:S01]  /*2780*/  ULDC UR6, c[0x0][0x604] ;  /* 0x0001810000067ab9 */ /* 0x000fe20000000800 */
[----:B------:R-:W-:Y:S01]  /*2790*/  FSETP.GEU.AND P6, PT, R24, -126, PT ;  /* 0xc2fc00001800780b */ /* 0x000fe20003fce000 */
        /* <DEDUP_REMOVED lines=12> */
[----:B------:R-:W-:Y:S01]  /*2860*/  @!P6 FMUL R24, R24, 0.5 ;  /* 0x3f0000001818e820 */ /* 0x000fe20000400000 */
[--C-:B------:R-:W-:Y:S01]  /*2870*/  FFMA R36, R36, UR6, -R5.reuse ;  /* 0x0000000624247c23 */ /* 0x100fe20008000805 */
[----:B------:R-:W-:Y:S01]  /*2880*/  ULDC UR6, c[0x0][0x604] ;  /* 0x0001810000067ab9 */ /* 0x000fe20000000800 */
[----:B------:R-:W-:Y:S01]  /*2890*/  @!P1 FMUL R25, R25, 0.5 ;  /* 0x3f00000019199820 */ /* 0x000fe20000400000 */
[----:B------:R-:W1:Y:S01]  /*28a0*/  MUFU.EX2 R164, R24 ;  /* 0x0000001800a47308 */ /* 0x000e620000000800 */
[--C-:B------:R-:W-:Y:S01]  /*28b0*/  FFMA R37, R37, UR6, -R5.reuse ;  /* 0x0000000625257c23 */ /* 0x100fe20008000805 */
[----:B------:R-:W-:Y:S01]  /*28c0*/  FSETP.GEU.AND P5, PT, R33, -126, PT ;  /* 0xc2fc00002100780b */ /* 0x000fe20003fae000 */
[----:B------:R-:W-:Y:S01]  /*28d0*/  @!P2 FMUL R28, R28, 0.5 ;  /* 0x3f0000001c1ca820 */ /* 0x000fe20000400000 */
[----:B------:R-:W-:Y:S01]  /*28e0*/  ULDC UR6, c[0x0][0x604] ;  /* 0x0001810000067ab9 */ /* 0x000fe20000000800 */
[----:B------:R-:W-:Y:S01]  /*28f0*/  @!P3 FMUL R29, R29, 0.5 ;  /* 0x3f0000001d1db820 */ /* 0x000fe20000400000 */
[--C-:B------:R-:W-:Y:S01]  /*2900*/  FFMA R40, R40, UR6, -R5.reuse ;  /* 0x0000000628287c23 */ /* 0x100fe20008000805 */
[----:B------:R-:W-:Y:S01]  /*2910*/  ULDC UR6, c[0x0][0x604] ;  /* 0x0001810000067ab9 */ /* 0x000fe20000000800 */
[----:B------:R-:W2:Y:S01]  /*2920*/  MUFU.EX2 R25, R25 ;  /* 0x0000001900197308 */ /* 0x000ea20000000800 */
[----:B------:R-:W-:Y:S01]  /*2930*/  @!P4 FMUL R32, R32, 0.5 ;  /* 0x3f0000002020c820 */ /* 0x000fe20000400000 */
[----:B------:R-:W-:Y:S01]  /*2940*/  FFMA R41, R41, UR6, -R5 ;  /* 0x0000000629297c23 */ /* 0x000fe20008000805 */
[----:B------:R-:W-:-:S02]  /*2950*/  ULDC UR6, c[0x0][0x604] ;  /* 0x0001810000067ab9 */ /* 0x000fc40000000800 */
[--C-:B------:R-:W-:Y:S01]  /*2960*/  FFMA R44, R44, UR6, -R5.reuse ;  /* 0x000000062c2c7c23 */ /* 0x100fe20008000805 */
[----:B------:R-:W-:Y:S01]  /*2970*/  ULDC UR6, c[0x0][0x604] ;  /* 0x0001810000067ab9 */ /* 0x000fe20000000800 */
[----:B------:R-:W-:Y:S01]  /*2980*/  @!P5 FMUL R33, R33, 0.5 ;  /* 0x3f0000002121d820 */ /* 0x000fe20000400000 */
[----:B------:R-:W3:Y:S01]  /*2990*/  MUFU.EX2 R166, R28 ;  /* 0x0000001c00a67308 */ /* 0x000ee20000000800 */
[----:B-1----:R-:W-:Y:S01]  /*29a0*/  @!P6 FMUL R164, R164, R164 ;  /* 0x000000a4a4a4e220 */ /* 0x002fe20000400000 */
[----:B------:R-:W-:Y:S01]  /*29b0*/  FSETP.GEU.AND P6, PT, R36, -126, PT ;  /* 0xc2fc00002400780b */ /* 0x000fe20003fce000 */
[--C-:B------:R-:W-:Y:S01]  /*29c0*/  FFMA R45, R45, UR6, -R5.reuse ;  /* 0x000000062d2d7c23 */ /* 0x100fe20008000805 */
[----:B------:R-:W-:Y:S02]  /*29d0*/  ULDC UR6, c[0x0][0x604] ;  /* 0x0001810000067ab9 */ /* 0x000fe40000000800 */
[--C-:B------:R-:W-:Y:S01]  /*29e0*/  FFMA R48, R48, UR6, -R5.reuse ;  /* 0x0000000630307c23 */ /* 0x100fe20008000805 */
[----:B------:R-:W-:Y:S01]  /*29f0*/  ULDC UR6, c[0x0][0x604] ;  /* 0x0001810000067ab9 */ /* 0x000fe20000000800 */
[----:B------:R-:W1:Y:S01]  /*2a00*/  MUFU.EX2 R160, R32 ;  /* 0x0000002000a07308 */ /* 0x000e620000000800 */
[----:B--2---:R-:W-:Y:S01]  /*2a10*/  @!P1 FMUL R25, R25, R25 ;  /* 0x0000001919199220 */ /* 0x004fe20000400000 */
[----:B------:R-:W-:Y:S01]  /*2a20*/  FSETP.GEU.AND P1, PT, R37, -126, PT ;  /* 0xc2fc00002500780b */ /* 0x000fe20003f2e000 */
[----:B------:R-:W-:Y:S01]  /*2a30*/  FFMA R49, R49, UR6, -R5 ;  /* 0x0000000631317c23 */ /* 0x000fe20008000805 */
[----:B------:R-:W-:-:S02]  /*2a40*/  ULDC UR6, c[0x0][0x604] ;  /* 0x0001810000067ab9 */ /* 0x000fc40000000800 */
[--C-:B------:R-:W-:Y:S01]  /*2a50*/  FFMA R52, R52, UR6, -R5.reuse ;  /* 0x0000000634347c23 */ /* 0x100fe20008000805 */
[----:B------:R-:W-:Y:S01]  /*2a60*/  @!P6 FMUL R36, R36, 0.5 ;  /* 0x3f0000002424e820 */ /* 0x000fe20000400000 */
[----:B------:R-:W2:Y:S01]  /*2a70*/  MUFU.EX2 R29, R29 ;  /* 0x0000001d001d7308 */ /* 0x000ea20000000800 */
[----:B---3--:R-:W-:Y:S01]  /*2a80*/  @!P2 FMUL R166, R166, R166 ;  /* 0x000000a6a6a6a220 */ /* 0x008fe20000400000 */
[----:B------:R-:W-:Y:S01]  /*2a90*/  FSETP.GEU.AND P2, PT, R40, -126, PT ;  /* 0xc2fc00002800780b */ /* 0x000fe20003f4e000 */
[----:B------:R-:W-:Y:S02]  /*2aa0*/  ULDC UR6, c[0x0][0x604] ;  /* 0x0001810000067ab9 */ /* 0x000fe40000000800 */
[----:B------:R-:W-:Y:S01]  /*2ab0*/  FFMA R53, R53, UR6, -R5 ;  /* 0x0000000635357c23 */ /* 0x000fe20008000805 */
[----:B------:R-:W-:Y:S01]  /*2ac0*/  ULDC UR6, c[0x0][0x604] ;  /* 0x0001810000067ab9 */ /* 0x000fe20000000800 */
[----:B------:R-:W-:Y:S01]  /*2ad0*/  @!P1 FMUL R37, R37, 0.5 ;  /* 0x3f00000025259820 */ /* 0x000fe20000400000 */
[----:B------:R-:W3:Y:S01]  /*2ae0*/  MUFU.EX2 R162, R36 ;  /* 0x0000002400a27308 */ /* 0x000ee20000000800 */
[----:B-1----:R-:W-:Y:S01]  /*2af0*/  @!P4 FMUL R160, R160, R160 ;  /* 0x000000a0a0a0c220 */ /* 0x002fe20000400000 */
[----:B------:R-:W-:Y:S01]  /*2b00*/  FSETP.GEU.AND P4, PT, R44, -126, PT ;  /* 0xc2fc00002c00780b */ /* 0x000fe20003f8e000 */
[----:B------:R-:W-:Y:S01]  /*2b10*/  FFMA R26, R26, UR6, -R2 ;  /* 0x000000061a1a7c23 */ /* 0x000fe20008000802 */
[----:B------:R-:W-:-:S02]  /*2b20*/  ULDC UR6, c[0x0][0x604] ;  /* 0x0001810000067ab9 */ /* 0x000fc40000000800 */
[--C-:B------:R-:W-:Y:S01]  /*2b30*/  FFMA R27, R27, UR6, -R2.reuse ;  /* 0x000000061b1b7c23 */ /* 0x100fe20008000802 */
[----:B------:R-:W-:Y:S01]  /*2b40*/  ULDC UR6, c[0x0][0x604] ;  /* 0x0001810000067ab9 */ /* 0x000fe20000000800 */
[----:B------:R-:W1:Y:S01]  /*2b50*/  MUFU.EX2 R33, R33 ;  /* 0x0000002100217308 */ /* 0x000e620000000800 */
[----:B--2---:R-:W-:Y:S01]  /*2b60*/  @!P3 FMUL R29, R29, R29 ;  /* 0x0000001d1d1db220 */ /* 0x004fe20000400000 */
[----:B------:R-:W-:Y:S01]  /*2b70*/  FSETP.GEU.AND P3, PT, R41, -126, PT ;  /* 0xc2fc00002900780b */ /* 0x000fe20003f6e000 */
[----:B------:R-:W-:Y:S01]  /*2b80*/  @!P2 FMUL R40, R40, 0.5 ;  /* 0x3f0000002828a820 */ /* 0x000fe20000400000 */
[--C-:B------:R-:W-:Y:S01]  /*2b90*/  FFMA R30, R30, UR6, -R2.reuse ;  /* 0x000000061e1e7c23 */ /* 0x100fe20008000802 */
[----:B------:R-:W-:Y:S02]  /*2ba0*/  ULDC UR6, c[0x0][0x604] ;  /* 0x0001810000067ab9 */ /* 0x000fe40000000800 */
[----:B------:R-:W-:Y:S01]  /*2bb0*/  @!P4 FMUL R44, R44, 0.5 ;  /* 0x3f0000002c2cc820 */ /* 0x000fe20000400000 */
[----:B------:R-:W2:Y:S01]  /*2bc0*/  MUFU.EX2 R37, R37 ;  /* 0x0000002500257308 */ /* 0x000ea20000000800 */
[----:B---3--:R-:W-:Y:S01]  /*2bd0*/  @!P6 FMUL R162, R162, R162 ;  /* 0x000000a2a2a2e220 */ /* 0x008fe20000400000 */
[----:B------:R-:W-:Y:S01]  /*2be0*/  FSETP.GEU.AND P6, PT, R48, -126, PT ;  /* 0xc2fc00003000780b */ /* 0x000fe20003fce000 */
[----:B------:R-:W-:Y:S01]  /*2bf0*/  FFMA R31, R31, UR6, -R2 ;  /* 0x000000061f1f7c23 */ /* 0x000fe20008000802 */
[----:B------:R-:W-:-:S02]  /*2c00*/  ULDC UR6, c[0x0][0x604] ;  /* 0x0001810000067ab9 */ /* 0x000fc40000000800 */
[--C-:B------:R-:W-:Y:S01]  /*2c10*/  FFMA R34, R34, UR6, -R2.reuse ;  /* 0x0000000622227c23 */ /* 0x100fe20008000802 */
[----:B------:R-:W-:Y:S01]  /*2c20*/  @!P3 FMUL R41, R41, 0.5 ;  /* 0x3f0000002929b820 */ /* 0x000fe20000400000 */
[----:B------:R-:W3:Y:S01]  /*2c30*/  MUFU.EX2 R3, R40 ;  /* 0x0000002800037308 */ /* 0x000ee20000000800 */
[----:B-1----:R-:W-:Y:S01]  /*2c40*/  @!P5 FMUL R33, R33, R33 ;  /* 0x000000212121d220 */ /* 0x002fe20000400000 */
[----:B------:R-:W-:Y:S01]  /*2c50*/  FSETP.GEU.AND P5, PT, R45, -126, PT ;  /* 0xc2fc00002d00780b */ /* 0x000fe20003fae000 */
[----:B------:R-:W-:Y:S02]  /*2c60*/  ULDC UR6, c[0x0][0x604] ;  /* 0x0001810000067ab9 */ /* 0x000fe40000000800 */
[--C-:B------:R-:W-:Y:S01]  /*2c70*/  FFMA R35, R35, UR6, -R2.reuse ;  /* 0x0000000623237c23 */ /* 0x100fe20008000802 */
[----:B------:R-:W-:Y:S01]  /*2c80*/  ULDC UR6, c[0x0][0x604] ;  /* 0x0001810000067ab9 */ /* 0x000fe20000000800 */
[----:B------:R-:W-:Y:S01]  /*2c90*/  @!P6 FMUL R48, R48, 0.5 ;  /* 0x3f0000003030e820 */ /* 0x000fe20000400000 */
        /* <DEDUP_REMOVED lines=8> */
[----:B------:R-:W-:Y:S01]  /*2d20*/  ULDC UR6, c[0x0][0x604] ;  /* 0x0001810000067ab9 */ /* 0x000fe20000000800 */
[----:B---3--:R-:W-:Y:S01]  /*2d30*/  @!P2 FMUL R3, R3, R3 ;  /* 0x000000030303a220 */ /* 0x008fe20000400000 */
[--C-:B------:R-:W-:Y:S01]  /*2d40*/  FFMA R42, R42, UR6, -R2.reuse ;  /* 0x000000062a2a7c23 */ /* 0x100fe20008000802 */
[----:B------:R-:W-:Y:S01]  /*2d50*/  ULDC UR6, c[0x0][0x604] ;  /* 0x0001810000067ab9 */ /* 0x000fe20000000800 */
[----:B------:R-:W-:Y:S01]  /*2d60*/  FSETP.GEU.AND P2, PT, R52, -126, PT ;  /* 0xc2fc00003400780b */ /* 0x000fe20003f4e000 */
[--C-:B------:R-:W-:Y:S01]  /*2d70*/  FFMA R43, R43, UR6, -R2.reuse ;  /* 0x000000062b2b7c23 */ /* 0x100fe20008000802 */
[----:B------:R-:W-:Y:S01]  /*2d80*/  @!P1 FMUL R49, R49, 0.5 ;  /* 0x3f00000031319820 */ /* 0x000fe20000400000 */
[----:B------:R-:W3:Y:S01]  /*2d90*/  MUFU.EX2 R156, R41 ;  /* 0x00000029009c7308 */ /* 0x000ee20000000800 */
[----:B-1----:R-:W-:Y:S01]  /*2da0*/  @!P4 FMUL R5, R5, R5 ;  /* 0x000000050505c220 */ /* 0x002fe20000400000 */
[----:B------:R-:W-:Y:S01]  /*2db0*/  FSETP.GEU.AND P4, PT, R26, -126, PT ;  /* 0xc2fc00001a00780b */ /* 0x000fe20003f8e000 */
[----:B------:R-:W-:Y:S01]  /*2dc0*/  ULDC UR6, c[0x0][0x604] ;  /* 0x0001810000067ab9 */ /* 0x000fe20000000800 */
[----:B------:R-:W-:Y:S01]  /*2dd0*/  FADD R10, R164, R3 ;  /* 0x00000003a40a7221 */ /* 0x000fe20000000000 */
[--C-:B------:R-:W-:Y:S01]  /*2de0*/  FFMA R46, R46, UR6, -R2.reuse ;  /* 0x000000062e2e7c23 */ /* 0x100fe20008000802 */
[----:B------:R-:W-:Y:S01]  /*2df0*/  ULDC UR6, c[0x0][0x604] ;  /* 0x0001810000067ab9 */ /* 0x000fe20000000800 */
[----:B------:R-:W-:Y:S01]  /*2e00*/  FADD R14, R166, R5 ;  /* 0x00000005a60e7221 */ /* 0x000fe20000000000 */
[----:B------:R-:W1:Y:S01]  /*2e10*/  MUFU.EX2 R158, R45 ;  /* 0x0000002d009e7308 */ /* 0x000e620000000800 */
[----:B--2---:R-:W-:Y:S01]  /*2e20*/  @!P6 FMUL R7, R7, R7 ;  /* 0x000000070707e220 */ /* 0x004fe20000400000 */
[----:B------:R-:W-:Y:S01]  /*2e30*/  FSETP.GEU.AND P6, PT, R30, -126, PT ;  /* 0xc2fc00001e00780b */ /* 0x000fe20003fce000 */
[--C-:B------:R-:W-:Y:S01]  /*2e40*/  FFMA R47, R47, UR6, -R2.reuse ;  /* 0x000000062f2f7c23 */ /* 0x100fe20008000802 */
[----:B------:R-:W-:Y:S01]  /*2e50*/  ULDC UR6, c[0x0][0x604] ;  /* 0x0001810000067ab9 */ /* 0x000fe20000000800 */
[----:B------:R-:W-:Y:S01]  /*2e60*/  @!P2 FMUL R52, R52, 0.5 ;  /* 0x3f0000003434a820 */ /* 0x000fe20000400000 */
[--C-:B------:R-:W-:Y:S01]  /*2e70*/  FFMA R50, R50, UR6, -R2.reuse ;  /* 0x0000000632327c23 */ /* 0x100fe20008000802 */
[----:B------:R-:W-:Y:S01]  /*2e80*/  ULDC UR6, c[0x0][0x604] ;  /* 0x0001810000067ab9 */ /* 0x000fe20000000800 */
[----:B------:R-:W2:Y:S01]  /*2e90*/  MUFU.EX2 R152, R49 ;  /* 0x0000003100987308 */ /* 0x000ea20000000800 */
[----:B---3--:R-:W-:Y:S01]  /*2ea0*/  @!P3 FMUL R156, R156, R156 ;  /* 0x0000009c9c9cb220 */ /* 0x008fe20000400000 */
[----:B------:R-:W-:Y:S01]  /*2eb0*/  FSETP.GEU.AND P3, PT, R53, -126, PT ;  /* 0xc2fc00003500780b */ /* 0x000fe20003f6e000 */
[--C-:B------:R-:W-:Y:S01]  /*2ec0*/  FFMA R51, R51, UR6, -R2.reuse ;  /* 0x0000000633337c23 */ /* 0x100fe20008000802 */
[----:B------:R-:W-:Y:S01]  /*2ed0*/  ULDC UR6, c[0x0][0x604] ;  /* 0x0001810000067ab9 */ /* 0x000fe20000000800 */
[----:B------:R-:W-:Y:S01]  /*2ee0*/  @!P4 FMUL R26, R26, 0.5 ;  /* 0x3f0000001a1ac820 */ /* 0x000fe20000400000 */
[--C-:B------:R-:W-:Y:S01]  /*2ef0*/  FFMA R0, R54, UR6, -R2.reuse ;  /* 0x0000000636007c23 */ /* 0x100fe20008000802 */
[----:B------:R-:W-:Y:S01]  /*2f00*/  @!P6 FMUL R30, R30, 0.5 ;  /* 0x3f0000001e1ee820 */ /* 0x000fe20000400000 */
[----:B------:R-:W-:Y:S01]  /*2f10*/  ULDC UR6, c[0x0][0x604] ;  /* 0x0001810000067ab9 */ /* 0x000fe20000000800 */
[----:B-1----:R-:W-:Y:S01]  /*2f20*/  @!P5 FMUL R158, R158, R158 ;  /* 0x0000009e9e9ed220 */ /* 0x002fe20000400000 */
[----:B------:R-:W-:Y:S01]  /*2f30*/  FSETP.GEU.AND P5, PT, R27, -126, PT ;  /* 0xc2fc00001b00780b */ /* 0x000fe20003fae000 */
[----:B------:R-:W1:Y:S01]  /*2f40*/  MUFU.EX2 R167, R30 ;  /* 0x0000001e00a77308 */ /* 0x000e620000000800 */
[----:B------:R-:W-:Y:S01]  /*2f50*/  FFMA R55, R55, UR6, -R2 ;  /* 0x0000000637377c23 */ /* 0x000fe20008000802 */
[----:B------:R-:W-:Y:S01]  /*2f60*/  FADD R17, R160, R7 ;  /* 0x00000007a0117221 */ /* 0x000fe20000000000 */
[----:B------:R-:W-:Y:S01]  /*2f70*/  FADD R11, R25, R156 ;  /* 0x0000009c190b7221 */ /* 0x000fe20000000000 */
[----:B------:R-:W-:Y:S01]  /*2f80*/  @!P3 FMUL R53, R53, 0.5 ;  /* 0x3f0000003535b820 */ /* 0x000fe20000400000 */
[----:B------:R-:W-:Y:S01]  /*2f90*/  FADD R15, R29, R158 ;  /* 0x0000009e1d0f7221 */ /* 0x000fe20000000000 */
[----:B--2---:R-:W-:Y:S01]  /*2fa0*/  @!P1 FMUL R152, R152, R152 ;  /* 0x0000009898989220 */ /* 0x004fe20000400000 */
[----:B------:R-:W-:Y:S01]  /*2fb0*/  FSETP.GEU.AND P1, PT, R31, -126, PT ;  /* 0xc2fc00001f00780b */ /* 0x000fe20003f2e000 */
[----:B------:R-:W2:Y:S01]  /*2fc0*/  MUFU.EX2 R9, R52 ;  /* 0x0000003400097308 */ /* 0x000ea20000000800 */
[----:B------:R-:W-:Y:S01]  /*2fd0*/  FADD R10, R10, R17 ;  /* 0x000000110a0a7221 */ /* 0x000fe20000000000 */
[----:B------:R-:W-:Y:S01]  /*2fe0*/  FADD R18, R33, R152 ;  /* 0x0000009821127221 */ /* 0x000fe20000000000 */
[----:B------:R-:W-:Y:S01]  /*2ff0*/  F2FP.F16.F32.PACK_AB R164, R25, R164 ;  /* 0x000000a419a4723e */ /* 0x000fe200000000ff */
[----:B------:R-:W-:Y:S01]  /*3000*/  @!P5 FMUL R27, R27, 0.5 ;  /* 0x3f0000001b1bd820 */ /* 0x000fe20000400000 */
[----:B------:R-:W-:Y:S01]  /*3010*/  F2FP.F16.F32.PACK_AB R166, R29, R166 ;  /* 0x000000a61da6723e */ /* 0x000fe200000000ff */
[----:B------:R-:W-:Y:S01]  /*3020*/  FADD R11, R11, R18 ;  /* 0x000000120b0b7221 */ /* 0x000fe20000000000 */
[----:B------:R-:W-:Y:S01]  /*3030*/  F2FP.F16.F32.PACK_AB R160, R33, R160 ;  /* 0x000000a021a0723e */ /* 0x000fe200000000ff */
[----:B------:R-:W3:Y:S01]  /*3040*/  MUFU.EX2 R165, R26 ;  /* 0x0000001a00a57308 */ /* 0x000ee20000000800 */
[----:B-1----:R-:W-:Y:S01]  /*3050*/  @!P6 FMUL R167, R167, R167 ;  /* 0x000000a7a7a7e220 */ /* 0x002fe20000400000 */
[----:B------:R-:W-:-:S02]  /*3060*/  FSETP.GEU.AND P6, PT, R42, -126, PT ;  /* 0xc2fc00002a00780b */ /* 0x000fc40003fce000 */
[----:B------:R-:W-:Y:S01]  /*3070*/  @!P1 FMUL R31, R31, 0.5 ;  /* 0x3f0000001f1f9820 */ /* 0x000fe20000400000 */
[----:B------:R-:W-:Y:S02]  /*3080*/  F2FP.F16.F32.PACK_AB R156, R156, R3 ;  /* 0x000000039c9c723e */ /* 0x000fe400000000ff */
[----:B------:R-:W-:Y:S01]  /*3090*/  F2FP.F16.F32.PACK_AB R158, R158, R5 ;  /* 0x000000059e9e723e */ /* 0x000fe200000000ff */
[----:B------:R-:W1:Y:S01]  /*30a0*/  MUFU.EX2 R154, R53 ;  /* 0x00000035009a7308 */ /* 0x000e620000000800 */
[----:B--2---:R-:W-:Y:S01]  /*30b0*/  @!P2 FMUL R9, R9, R9 ;  /* 0x000000090909a220 */ /* 0x004fe20000400000 */
[----:B------:R-:W-:Y:S02]  /*30c0*/  FSETP.GEU.AND P2, PT, R34, -126, PT ;  /* 0xc2fc00002200780b */ /* 0x000fe40003f4e000 */
[----:B------:R-:W-:Y:S01]  /*30d0*/  F2FP.F16.F32.PACK_AB R152, R152, R7 ;  /* 0x000000079898723e */ /* 0x000fe200000000ff */
[----:B------:R-:W-:Y:S01]  /*30e0*/  FADD R19, R162, R9 ;  /* 0x00000009a2137221 */ /* 0x000fe20000000000 */
[----:B------:R-:W-:Y:S01]  /*30f0*/  F2FP.F16.F32.PACK_AB R162, R37, R162 ;  /* 0x000000a225a2723e */ /* 0x000fe200000000ff */
[----:B------:R-:W-:Y:S01]  /*3100*/  @!P6 FMUL R42, R42, 0.5 ;  /* 0x3f0000002a2ae820 */ /* 0x000fe20000400000 */
[----:B------:R-:W2:Y:S01]  /*3110*/  MUFU.EX2 R2, R27 ;  /* 0x0000001b00027308 */ /* 0x000ea20000000800 */
[----:B---3--:R-:W-:Y:S01]  /*3120*/  @!P4 FMUL R165, R165, R165 ;  /* 0x000000a5a5a5c220 */ /* 0x008fe20000400000 */
[----:B------:R-:W-:Y:S01]  /*3130*/  FSETP.GEU.AND P4, PT, R38, -126, PT ;  /* 0xc2fc00002600780b */ /* 0x000fe20003f8e000 */
[----:B------:R-:W-:-:S04]  /*3140*/  FADD R19, R14, R19 ;  /* 0x000000130e137221 */ /* 0x000fc80000000000 */
[----:B------:R-:W-:Y:S01]  /*3150*/  @!P2 FMUL R34, R34, 0.5 ;  /* 0x3f0000002222a820 */ /* 0x000fe20000400000 */
[----:B------:R-:W3:Y:S01]  /*3160*/  MUFU.EX2 R4, R31 ;  /* 0x0000001f00047308 */ /* 0x000ee20000000800 */
[----:B-1----:R-:W-:Y:S01]  /*3170*/  @!P3 FMUL R154, R154, R154 ;  /* 0x0000009a9a9ab220 */ /* 0x002fe20000400000 */
[----:B------:R-:W-:Y:S01]  /*3180*/  FSETP.GEU.AND P3, PT, R35, -126, PT ;  /* 0xc2fc00002300780b */ /* 0x000fe20003f6e000 */
[----:B------:R-:W-:Y:S02]  /*3190*/  FADD R10, R10, R19 ;  /* 0x000000130a0a7221 */ /* 0x000fe40000000000 */
[----:B------:R-:W-:Y:S01]  /*31a0*/  FADD R20, R37, R154 ;  /* 0x0000009a25147221 */ /* 0x000fe20000000000 */
[----:B------:R-:W-:Y:S01]  /*31b0*/  F2FP.F16.F32.PACK_AB R154, R154, R9 ;  /* 0x000000099a9a723e */ /* 0x000fe200000000ff */
[----:B------:R-:W-:Y:S01]  /*31c0*/  @!P4 FMUL R38, R38, 0.5 ;  /* 0x3f0000002626c820 */ /* 0x000fe20000400000 */
[----:B------:R-:W1:Y:S01]  /*31d0*/  MUFU.EX2 R161, R34 ;  /* 0x0000002200a17308 */ /* 0x000e620000000800 */
[----:B--2---:R-:W-:Y:S01]  /*31e0*/  @!P5 FMUL R2, R2, R2 ;  /* 0x000000020202d220 */ /* 0x004fe20000400000 */
[----:B------:R-:W-:Y:S01]  /*31f0*/  FSETP.GEU.AND P5, PT, R39, -126, PT ;  /* 0xc2fc00002700780b */ /* 0x000fe20003fae000 */
[----:B------:R-:W-:-:S04]  /*3200*/  FADD R20, R15, R20 ;  /* 0x000000140f147221 */ /* 0x000fc80000000000 */
        /* <DEDUP_REMOVED lines=8> */
[----:B------:R-:W-:-:S05]  /*3290*/  FSETP.GEU.AND P2, PT, R46, -126, PT ;  /* 0xc2fc00002e00780b */ /* 0x000fca0003f4e000 */
[----:B------:R-:W-:Y:S01]  /*32a0*/  @!P1 FMUL R43, R43, 0.5 ;  /* 0x3f0000002b2b9820 */ /* 0x000fe20000400000 */
[----:B------:R-:W1:Y:S01]  /*32b0*/  MUFU.EX2 R6, R35 ;  /* 0x0000002300067308 */ /* 0x000e620000000800 */
[----:B--2---:R-:W-:Y:S01]  /*32c0*/  @!P4 FMUL R163, R163, R163 ;  /* 0x000000a3a3a3c220 */ /* 0x004fe20000400000 */
[----:B------:R-:W-:-:S05]  /*32d0*/  FSETP.GEU.AND P4, PT, R50, -126, PT ;  /* 0xc2fc00003200780b */ /* 0x000fca0003f8e000 */
[----:B------:R-:W-:Y:S01]  /*32e0*/  @!P2 FMUL R46, R46, 0.5 ;  /* 0x3f0000002e2ea820 */ /* 0x000fe20000400000 */
[----:B------:R-:W2:Y:S01]  /*32f0*/  MUFU.EX2 R8, R39 ;  /* 0x0000002700087308 */ /* 0x000ea20000000800 */
[----:B---3--:R-:W-:Y:S01]  /*3300*/  @!P6 FMUL R42, R42, R42 ;  /* 0x0000002a2a2ae220 */ /* 0x008fe20000400000 */
[----:B------:R-:W-:-:S03]  /*3310*/  FSETP.GEU.AND P6, PT, R0, -126, PT ;  /* 0xc2fc00000000780b */ /* 0x000fc60003fce000 */
[----:B------:R-:W-:Y:S01]  /*3320*/  FADD R14, R165, R42 ;  /* 0x0000002aa50e7221 */ /* 0x000fe20000000000 */
[----:B------:R-:W-:Y:S01]  /*3330*/  F2FP.F16.F32.PACK_AB R165, R2, R165 ;  /* 0x000000a502a5723e */ /* 0x000fe200000000ff */
        /* <DEDUP_REMOVED lines=16> */
[----:B-1----:R-:W-:-:S04]  /*3440*/  @!P2 FMUL R46, R46, R46 ;  /* 0x0000002e2e2ea220 */ /* 0x002fc80000400000 */
[----:B------:R-:W-:Y:S01]  /*3450*/  FADD R17, R167, R46 ;  /* 0x0000002ea7117221 */ /* 0x000fe20000000000 */
[----:B------:R-:W-:Y:S01]  /*3460*/  F2FP.F16.F32.PACK_AB R167, R4, R167 ;  /* 0x000000a704a7723e */ /* 0x000fe200000000ff */
[----:B------:R-:W-:Y:S01]  /*3470*/  @!P1 FMUL R55, R55, 0.5 ;  /* 0x3f00000037379820 */ /* 0x000fe20000400000 */
[----:B------:R-:W1:Y:S01]  /*3480*/  MUFU.EX2 R153, R51 ;  /* 0x0000003300997308 */ /* 0x000e620000000800 */
[----:B--2---:R-:W-:-:S04]  /*3490*/  @!P4 FMUL R50, R50, R50 ;  /* 0x000000323232c220 */ /* 0x004fc80000400000 */
[----:B------:R-:W-:Y:S01]  /*34a0*/  FADD R21, R161, R50 ;  /* 0x00000032a1157221 */ /* 0x000fe20000000000 */
[----:B------:R-:W-:Y:S02]  /*34b0*/  F2FP.F16.F32.PACK_AB R161, R6, R161 ;  /* 0x000000a106a1723e */ /* 0x000fe400000000ff */
[----:B------:R-:W2:Y:S01]  /*34c0*/  MUFU.EX2 R0, R0 ;  /* 0x0000000000007308 */ /* 0x000ea20000000800 */
[----:B---3--:R-:W-:Y:S01]  /*34d0*/  @!P3 FMUL R159, R159, R159 ;  /* 0x0000009f9f9fb220 */ /* 0x008fe20000400000 */
[----:B------:R-:W-:-:S03]  /*34e0*/  FADD R14, R14, R21 ;  /* 0x000000150e0e7221 */ /* 0x000fc60000000000 */
[----:B------:R-:W-:Y:S01]  /*34f0*/  FADD R18, R4, R159 ;  /* 0x0000009f04127221 */ /* 0x000fe20000000000 */
[----:B------:R-:W-:Y:S02]  /*3500*/  F2FP.F16.F32.PACK_AB R159, R159, R46 ;  /* 0x0000002e9f9f723e */ /* 0x000fe400000000ff */
[----:B------:R-:W3:Y:S01]  /*3510*/  MUFU.EX2 R155, R55 ;  /* 0x00000037009b7308 */ /* 0x000ee20000000800 */
[----:B-1----:R-:W-:-:S04]  /*3520*/  @!P5 FMUL R153, R153, R153 ;  /* 0x000000999999d220 */ /* 0x002fc80000400000 */
[----:B------:R-:W-:Y:S01]  /*3530*/  FADD R22, R6, R153 ;  /* 0x0000009906167221 */ /* 0x000fe20000000000 */
[----:B------:R-:W-:Y:S01]  /*3540*/  F2FP.F16.F32.PACK_AB R153, R153, R50 ;  /* 0x000000329999723e */ /* 0x000fe200000000ff */
[----:B--2---:R-:W-:Y:S02]  /*3550*/  @!P6 FMUL R0, R0, R0 ;  /* 0x000000000000e220 */ /* 0x004fe40000400000 */
[----:B------:R-:W-:Y:S01]  /*3560*/  FADD R15, R15, R22 ;  /* 0x000000160f0f7221 */ /* 0x000fe20000000000 */
[----:B------:R-:W-:Y:S01]  /*3570*/  FADD R22, R10, R11 ;  /* 0x0000000b0a167221 */ /* 0x000fe20000000000 */
[----:B------:R-:W-:Y:S01]  /*3580*/  FADD R24, R163, R0 ;  /* 0x00000000a3187221 */ /* 0x000fe20000000000 */
[----:B------:R-:W-:Y:S01]  /*3590*/  F2FP.F16.F32.PACK_AB R163, R8, R163 ;  /* 0x000000a308a3723e */ /* 0x000fe200000000ff */
[----:B---3--:R-:W-:Y:S02]  /*35a0*/  @!P1 FMUL R155, R155, R155 ;  /* 0x0000009b9b9b9220 */ /* 0x008fe40000400000 */
[----:B------:R-:W-:-:S02]  /*35b0*/  FADD R17, R17, R24 ;  /* 0x0000001811117221 */ /* 0x000fc40000000000 */
[----:B------:R-:W-:Y:S02]  /*35c0*/  FADD R23, R8, R155 ;  /* 0x0000009b08177221 */ /* 0x000fe40000000000 */
[----:B------:R-:W-:Y:S02]  /*35d0*/  FADD R14, R14, R17 ;  /* 0x000000110e0e7221 */ /* 0x000fe40000000000 */
[----:B------:R-:W-:-:S04]  /*35e0*/  FADD R18, R18, R23 ;  /* 0x0000001712127221 */ /* 0x000fc80000000000 */
[----:B------:R-:W-:-:S04]  /*35f0*/  FADD R15, R15, R18 ;  /* 0x000000120f0f7221 */ /* 0x000fc80000000000 */
[----:B------:R-:W-:Y:S01]  /*3600*/  FADD R21, R14, R15 ;  /* 0x0000000f0e157221 */ /* 0x000fe20000000000 */
[----:B------:R-:W-:Y:S06]  /*3610*/  @!P0 BRA `(.L_x_19) ;  /* 0x0000000000048947 */ /* 0x000fec0003800000 */
[----:B------:R-:W-:Y:S01]  /*3620*/  BPT.TRAP 0x1 ;  /* 0x000000040000795c */ /* 0x000fe20000300000 */
.L_x_19:
[----:B------:R-:W-:-:S13]  /*3630*/  R2UR UR6, R16 ;  /* 0x00000000100672ca */ /* 0x000fda00000e0000 */
[----:B------:R-:W1:Y:S01]  /*3640*/  SYNCS.PHASECHK.TRANS64.TRYWAIT P1, [UR6+0x70008], R56 ;  /* 0x07000838ff0075a7 */ /* 0x000e620008020146 */
[----:B------:R-:W-:-:S06]  /*3650*/  ULOP3.LUT UR6, UR60, 0x2000000, URZ, 0xfc, !UPT ;  /* 0x020000003c067892 */ /* 0x000fcc000f8efc3f */
[----:B------:R-:W-:Y:S01]  /*3660*/  MOV R23, UR6 ;  /* 0x0000000600177c02 */ /* 0x000fe20008000f00 */
[----:B-1----:R-:W-:Y:S06]  /*3670*/  @!P1 BRA `(.L_x_20) ;  /* 0x0000017800349947 */ /* 0x002fec0003800000 */
.L_x_120:
[----:B------:R-:W-:Y:S01]  /*3680*/  R2UR UR14, R23 ;  /* 0x00000000170e72ca */ /* 0x000fe200000e0000 */
[----:B-1----:R-:W-:Y:S01]  /*3690*/  WARPGROUP.ARRIVE ;  /* 0x00000000000079c5 */ /* 0x002fe20000000000 */
[----:B------:R-:W-:Y:S01]  /*36a0*/  UMOV UR11, 0x40000040 ;  /* 0x40000040000b7882 */ /* 0x000fe20000000000 */
[----:B------:R-:W-:Y:S04]  /*36b0*/  STL [R1+0x564], R155 ;  /* 0x0005649b01007387 */ /* 0x000fe80000100800 */
[----:B------:R-:W-:Y:S04]  /*36c0*/  STL [R1+0x560], R0 ;  /* 0x0005600001007387 */ /* 0x000fe80000100800 */
[----:B------:R-:W-:Y:S02]  /*36d0*/  STL [R1+0x55c], R152 ;  /* 0x00055c9801007387 */ /* 0x000fe40000100800 */
[----:B------:R-:W-:-:S02]  /*36e0*/  UIADD3 UR6, UR14, 0x1000, URZ ;  /* 0x000010000e067890 */ /* 0x000fc4000fffe03f */
[----:B------:R-:W-:Y:S04]  /*36f0*/  STL [R1+0x558], R153 ;  /* 0x0005589901007387 */ /* 0x000fe80000100800 */
[----:B------:R-:W-:Y:S01]  /*3700*/  STL [R1+0x554], R154 ;  /* 0x0005549a01007387 */ /* 0x000fe20000100800 */
[----:B------:R-:W-:Y:S01]  /*3710*/  UMOV UR10, UR6 ;  /* 0x00000006000a7c82 */ /* 0x000fe20008000000 */
[----:B------:R-:W-:Y:S01]  /*3720*/  UIADD3 UR6, UR14, 0x1800, URZ ;  /* 0x000018000e067890 */ /* 0x000fe2000fffe03f */
[----:B------:R-:W-:Y:S01]  /*3730*/  HGMMA.64x256x16.F32 R24, R164, gdesc[UR8].tnspB, RZ, !UPT, gsb0 ;  /* 0x43e00008a4187df0 */ /* 0x000fe2000c0008ff */
[----:B------:R-:W-:Y:S01]  /*3740*/  STL [R1+0x550], R221 ;  /* 0x000550dd01007387 */ /* 0x000fe20000100800 */
[----:B------:R-:W-:-:S03]  /*3750*/  UMOV UR11, 0x40000040 ;  /* 0x40000040000b7882 */ /* 0x000fc60000000000 */
[----:B------:R-:W-:Y:S01]  /*3760*/  STL [R1+0x54c], R220 ;  /* 0x00054cdc01007387 */ /* 0x000fe20000100800 */
[----:B------:R-:W-:-:S03]  /*3770*/  UMOV UR10, UR6 ;  /* 0x00000006000a7c82 */ /* 0x000fc60008000000 */
[----:B------:R1:W-:Y:S04]  /*3780*/  STL [R1+0x548], R219 ;  /* 0x000548db01007387 */ /* 0x0003e80000100800 */
[----:B------:R-:W-:Y:S04]  /*3790*/  STL [R1+0x544], R218 ;  /* 0x000544da01007387 */ /* 0x000fe80000100800 */
[----:B------:R-:W-:Y:S04]  /*37a0*/  STL [R1+0x540], R217 ;  /* 0x000540d901007387 */ /* 0x000fe80000100800 */
[----:B------:R-:W-:Y:S04]  /*37b0*/  STL [R1+0x53c], R216 ;  /* 0x00053cd801007387 */ /* 0x000fe80000100800 */
        /* <DEDUP_REMOVED lines=32> */
[----:B------:R-:W-:Y:S04]  /*39c0*/  STL [R1+0x4b8], R22 ;  /* 0x0004b81601007387 */ /* 0x000fe80000100800 */
[----:B------:R-:W-:Y:S04]  /*39d0*/  STL [R1+0x4b4], R21 ;  /* 0x0004b41501007387 */ /* 0x000fe80000100800 */
[----:B------:R-:W-:Y:S04]  /*39e0*/  STL [R1+0x4b0], R16 ;  /* 0x0004b01001007387 */ /* 0x000fe80000100800 */
[----:B------:R-:W-:Y:S04]  /*39f0*/  STL [R1+0x4ac], R13 ;  /* 0x0004ac0d01007387 */ /* 0x000fe80000100800 */
[----:B------:R-:W-:Y:S04]  /*3a00*/  STL [R1+0x4a8], R12 ;  /* 0x0004a80c01007387 */ /* 0x000fe80000100800 */
[----:B------:R4:W-:Y:S01]  /*3a10*/  STL [R1+0x568], R23 ;  /* 0x0005681701007387 */ /* 0x0009e20000100800 */
[----:B------:R-:W-:-:S03]  /*3a20*/  WARPGROUP.DEPBAR.LE gsb0, 0x0 ;  /* 0x00008000000079c5 */ /* 0x000fc60000010000 */
[----:B------:R-:W-:Y:S01]  /*3a30*/  STL.64 [R1], R24 ;  /* 0x0000001801007387 */ /* 0x000fe20000100a00 */
[----:B------:R-:W-:Y:S01]  /*3a40*/  IMAD.MOV.U32 R235, RZ, RZ, R57 ;  /* 0x000000ffffeb7224 */ /* 0x000fe200078e0039 */
[----:B------:R-:W-:Y:S01]  /*3a50*/  MOV R234, R58 ;  /* 0x0000003a00ea7202 */ /* 0x000fe20000000f00 */
[----:B------:R-:W-:Y:S01]  /*3a60*/  IMAD.MOV.U32 R231, RZ, RZ, R61 ;  /* 0x000000ffffe77224 */ /* 0x000fe200078e003d */
[----:B------:R-:W-:Y:S01]  /*3a70*/  STL.64 [R1+0x8], R26 ;  /* 0x0000081a01007387 */ /* 0x000fe20000100a00 */
[----:B------:R-:W-:Y:S01]  /*3a80*/  MOV R233, R59 ;  /* 0x0000003b00e97202 */ /* 0x000fe20000000f00 */
[----:B------:R-:W-:Y:S01]  /*3a90*/  IMAD.MOV.U32 R227, RZ, RZ, R65 ;  /* 0x000000ffffe37224 */ /* 0x000fe200078e0041 */
[----:B------:R-:W-:Y:S01]  /*3aa0*/  MOV R232, R60 ;  /* 0x0000003c00e87202 */ /* 0x000fe20000000f00 */
[----:B------:R-:W-:Y:S01]  /*3ab0*/  STL.64 [R1+0x10], R28 ;  /* 0x0000101c01007387 */ /* 0x000fe20000100a00 */
[----:B------:R-:W-:Y:S01]  /*3ac0*/  MOV R230, R62 ;  /* 0x0000003e00e67202 */ /* 0x000fe20000000f00 */
[----:B------:R-:W-:Y:S01]  /*3ad0*/  IMAD.MOV.U32 R223, RZ, RZ, R69 ;  /* 0x000000ffffdf7224 */ /* 0x000fe200078e0045 */
[----:B------:R-:W-:Y:S01]  /*3ae0*/  MOV R229, R63 ;  /* 0x0000003f00e57202 */ /* 0x000fe20000000f00 */
[----:B------:R-:W-:Y:S01]  /*3af0*/  STL.64 [R1+0x18], R30 ;  /* 0x0000181e01007387 */ /* 0x000fe20000100a00 */
[----:B------:R-:W-:Y:S01]  /*3b00*/  MOV R228, R64 ;  /* 0x0000004000e47202 */ /* 0x000fe20000000f00 */
[----:B-1----:R-:W-:Y:S01]  /*3b10*/  IMAD.MOV.U32 R219, RZ, RZ, R73 ;  /* 0x000000ffffdb7224 */ /* 0x002fe200078e0049 */
[----:B------:R-:W-:Y:S01]  /*3b20*/  MOV R226, R66 ;  /* 0x0000004200e27202 */ /* 0x000fe20000000f00 */
[----:B------:R-:W-:Y:S01]  /*3b30*/  STL.64 [R1+0x20], R32 ;  /* 0x0000202001007387 */ /* 0x000fe20000100a00 */
[----:B------:R-:W-:Y:S01]  /*3b40*/  MOV R225, R67 ;  /* 0x0000004300e17202 */ /* 0x000fe20000000f00 */
[----:B--2---:R-:W-:Y:S01]  /*3b50*/  IMAD.MOV.U32 R215, RZ, RZ, R77 ;  /* 0x000000ffffd77224 */ /* 0x004fe200078e004d */
[----:B------:R-:W-:Y:S01]  /*3b60*/  MOV R224, R68 ;  /* 0x0000004400e07202 */ /* 0x000fe20000000f00 */
[----:B------:R-:W-:Y:S01]  /*3b70*/  STL.64 [R1+0x28], R34 ;  /* 0x0000282201007387 */ /* 0x000fe20000100a00 */
[----:B------:R-:W-:Y:S01]  /*3b80*/  MOV R222, R70 ;  /* 0x0000004600de7202 */ /* 0x000fe20000000f00 */
[----:B---3--:R-:W-:Y:S01]  /*3b90*/  IMAD.MOV.U32 R211, RZ, RZ, R81 ;  /* 0x000000ffffd37224 */ /* 0x008fe200078e0051 */
[----:B------:R-:W-:Y:S01]  /*3ba0*/  MOV R221, R71 ;  /* 0x0000004700dd7202 */ /* 0x000fe20000000f00 */
[----:B------:R-:W-:Y:S01]  /*3bb0*/  STL.64 [R1+0x30], R36 ;  /* 0x0000302401007387 */ /* 0x000fe20000100a00 */
[----:B------:R-:W-:Y:S01]  /*3bc0*/  MOV R220, R72 ;  /* 0x0000004800dc7202 */ /* 0x000fe20000000f00 */
[----:B----4-:R-:W-:Y:S01]  /*3bd0*/  IMAD.MOV.U32 R207, RZ, RZ, R85 ;  /* 0x000000ffffcf7224 */ /* 0x010fe200078e0055 */
[----:B------:R-:W-:Y:S01]  /*3be0*/  MOV R218, R74 ;  /* 0x0000004a00da7202 */ /* 0x000fe20000000f00 */
        /* <DEDUP_REMOVED lines=50> */
[----:B------:R1:W-:Y:S01]  /*3f10*/  STL [R1+0x80], R56 ;  /* 0x0000803801007387 */ /* 0x0003e20000100800 */
[----:B------:R-:W-:-:S02]  /*3f20*/  MOV R184, R108 ;  /* 0x0000006c00b87202 */ /* 0x000fc40000000f00 */
[----:B------:R-:W-:Y:S01]  /*3f30*/  MOV R182, R110 ;  /* 0x0000006e00b67202 */ /* 0x000fe20000000f00 */
[----:B------:R-:W-:Y:S01]  /*3f40*/  STL.64 [R1+0x958], R158 ;  /* 0x0009589e01007387 */ /* 0x000fe20000100a00 */
[----:B------:R-:W-:Y:S02]  /*3f50*/  MOV R181, R111 ;  /* 0x0000006f00b57202 */ /* 0x000fe40000000f00 */
[----:B------:R-:W-:Y:S01]  /*3f60*/  MOV R180, R112 ;  /* 0x0000007000b47202 */ /* 0x000fe20000000f00 */
[----:B------:R-:W-:Y:S01]  /*3f70*/  STL.64 [R1+0x950], R156 ;  /* 0x0009509c01007387 */ /* 0x000fe20000100a00 */
[----:B------:R-:W-:Y:S02]  /*3f80*/  MOV R178, R114 ;  /* 0x0000007200b27202 */ /* 0x000fe40000000f00 */
[----:B------:R-:W-:Y:S02]  /*3f90*/  MOV R177, R115 ;  /* 0x0000007300b17202 */ /* 0x000fe40000000f00 */
[----:B------:R-:W-:-:S02]  /*3fa0*/  MOV R176, R116 ;  /* 0x0000007400b07202 */ /* 0x000fc40000000f00 */
[----:B------:R-:W-:Y:S02]  /*3fb0*/  MOV R174, R118 ;  /* 0x0000007600ae7202 */ /* 0x000fe40000000f00 */
[----:B------:R-:W-:Y:S02]  /*3fc0*/  MOV R173, R119 ;  /* 0x0000007700ad7202 */ /* 0x000fe40000000f00 */
[----:B------:R-:W-:Y:S02]  /*3fd0*/  MOV R172, R120 ;  /* 0x0000007800ac7202 */ /* 0x000fe40000000f00 */
        /* <DEDUP_REMOVED lines=23> */
[----:B-1----:R-:W-:-:S06]  /*4150*/  WARPGROUP.ARRIVE ;  /* 0x00000000000079c5 */ /* 0x002fcc0000000000 */
[----:B------:R-:W-:Y:S03]  /*4160*/  HGMMA.64x256x16.F32 R24, R164, gdesc[UR8].tnspB, RZ, !UPT, gsb0 ;  /* 0x43e00008a4187df0 */ /* 0x000fe6000c0008ff */
[----:B------:R-:W-:Y:S02]  /*4170*/  WARPGROUP.DEPBAR.LE gsb0, 0x0 ;  /* 0x00008000000079c5 */ /* 0x000fe40000010000 */
[----:B------:R-:W-:Y:S04]  /*4180*/  STL.64 [R1+0x948], R150 ;  /* 0x0009489601007387 */ /* 0x000fe80000100a00 */
        /* <DEDUP_REMOVED lines=58> */
[----:B------:R1:W-:Y:S04]  /*4530*/  STL.64 [R1+0x770], R32 ;  /* 0x0007702001007387 */ /* 0x0003e80000100a00 */
[----:B-1----:R-:W2:Y:S04]  /*4540*/  LDL.LU R32, [R1] ;  /* 0x0000000001207983 */ /* 0x002ea80000300800 */
[----:B------:R-:W2:Y:S04]  /*4550*/  LDL.LU R33, [R1+0x4] ;  /* 0x0000040001217983 */ /* 0x000ea80000300800 */
        /* <DEDUP_REMOVED lines=30> */
[----:B------:R-:W2:Y:S01]  /*4740*/  LDL.LU R64, [R1+0x80] ;  /* 0x0000800001407983 */ /* 0x000ea20000300800 */
        /* <DEDUP_REMOVED lines=49> */
[----:B------:R-:W-:Y:S01]  /*4a60*/  UIADD3 UR6, UR14, 0x1080, URZ ;  /* 0x000010800e067890 */ /* 0x000fe2000fffe03f */
[----:B------:R-:W-:Y:S01]  /*4a70*/  MOV R95, R205 ;  /* 0x000000cd005f7202 */ /* 0x000fe20000000f00 */
[----:B------:R-:W-:Y:S01]  /*4a80*/  UMOV UR11, 0x40000040 ;  /* 0x40000040000b7882 */ /* 0x000fe20000000000 */
[----:B------:R-:W-:-:S02]  /*4a90*/  MOV R96, R204 ;  /* 0x000000cc00607202 */ /* 0x000fc40000000f00 */
[----:B------:R-:W-:Y:S02]  /*4aa0*/  MOV R97, R203 ;  /* 0x000000cb00617202 */ /* 0x000fe40000000f00 */
[----:B------:R-:W-:Y:S01]  /*4ab0*/  MOV R99, R201 ;  /* 0x000000c900637202 */ /* 0x000fe20000000f00 */
[----:B------:R-:W-:Y:S01]  /*4ac0*/  UMOV UR10, UR6 ;  /* 0x00000006000a7c82 */ /* 0x000fe20008000000 */
        /* <DEDUP_REMOVED lines=41> */
[----:B------:R-:W-:-:S06]  /*4d60*/  MOV R159, R0 ;  /* 0x00000000009f7202 */ /* 0x000fcc0000000f00 */
[----:B--2---:R-:W-:-:S06]  /*4d70*/  WARPGROUP.ARRIVE ;  /* 0x00000000000079c5 */ /* 0x004fcc0000000000 */
[----:B------:R-:W-:Y:S03]  /*4d80*/  HGMMA.64x256x16.F32 R32, R160, gdesc[UR8].tnspB, R32, gsb0 ;  /* 0x43e00008a0207df0 */ /* 0x000fe60008000820 */
[----:B------:R-:W-:Y:S02]  /*4d90*/  WARPGROUP.DEPBAR.LE gsb0, 0x0 ;  /* 0x00008000000079c5 */ /* 0x000fe40000010000 */
[----:B------:R-:W-:Y:S04]  /*4da0*/  STL.64 [R1], R32 ;  /* 0x0000002001007387 */ /* 0x000fe80000100a00 */
        /* <DEDUP_REMOVED lines=63> */
[----:B-1----:R-:W2:Y:S04]  /*51a0*/  LDL.LU.64 R158, [R1+0x958] ;  /* 0x00095800019e7983 */ /* 0x002ea80000300a00 */
[----:B------:R-:W2:Y:S04]  /*51b0*/  LDL.LU.64 R156, [R1+0x950] ;  /* 0x00095000019c7983 */ /* 0x000ea80000300a00 */
[----:B------:R-:W3:Y:S04]  /*51c0*/  LDL.LU.64 R150, [R1+0x948] ;  /* 0x0009480001967983 */ /* 0x000ee80000300a00 */
        /* <DEDUP_REMOVED lines=58> */
[----:B------:R-:W3:Y:S01]  /*5570*/  LDL.LU.64 R32, [R1+0x770] ;  /* 0x0007700001207983 */ /* 0x000ee20000300a00 */
[----:B------:R-:W-:Y:S01]  /*5580*/  UIADD3 UR6, UR14, 0x1880, URZ ;  /* 0x000018800e067890 */ /* 0x000fe2000fffe03f */
[----:B------:R-:W-:-:S06]  /*5590*/  UMOV UR11, 0x40000040 ;  /* 0x40000040000b7882 */ /* 0x000fcc0000000000 */
[----:B------:R-:W-:Y:S01]  /*55a0*/  UMOV UR10, UR6 ;  /* 0x00000006000a7c82 */ /* 0x000fe20008000000 */
[----:B---3--:R-:W-:-:S06]  /*55b0*/  WARPGROUP.ARRIVE ;  /* 0x00000000000079c5 */ /* 0x008fcc0000000000 */
[----:B------:R-:W-:Y:S03]  /*55c0*/  HGMMA.64x256x16.F32 R24, R160, gdesc[UR8].tnspB, R24, gsb0 ;  /* 0x43e00008a0187df0 */ /* 0x000fe60008000818 */
        /* <DEDUP_REMOVED lines=65> */
[----:B-1----:R-:W2:Y:S04]  /*59e0*/  LDL.LU.64 R24, [R1] ;  /* 0x0000000001187983 */ /* 0x002ea80000300a00 */
[----:B------:R-:W2:Y:S04]  /*59f0*/  LDL.LU.64 R26, [R1+0x8] ;  /* 0x00000800011a7983 */ /* 0x000ea80000300a00 */
        /* <DEDUP_REMOVED lines=61> */
[----:B------:R-:W2:Y:S01]  /*5dd0*/  LDL.LU.64 R150, [R1+0x1f8] ;  /* 0x0001f80001967983 */ /* 0x000ea20000300a00 */
[----:B------:R-:W-:Y:S01]  /*5de0*/  UIADD3 UR6, UR14, 0x1100, URZ ;  /* 0x000011000e067890 */ /* 0x000fe2000fffe03f */
[----:B------:R-:W-:-:S06]  /*5df0*/  UMOV UR11, 0x40000040 ;  /* 0x40000040000b7882 */ /* 0x000fcc0000000000 */
[----:B------:R-:W-:Y:S01]  /*5e00*/  UMOV UR10, UR6 ;  /* 0x00000006000a7c82 */ /* 0x000fe20008000000 */
[----:B--2---:R-:W-:-:S06]  /*5e10*/  WARPGROUP.ARRIVE ;  /* 0x00000000000079c5 */ /* 0x004fcc0000000000 */
[----:B------:R-:W-:Y:S03]  /*5e20*/  HGMMA.64x256x16.F32 R24, R156, gdesc[UR8].tnspB, R24, gsb0 ;  /* 0x43e000089c187df0 */ /* 0x000fe60008000818 */
[----:B------:R-:W-:Y:S02]  /*5e30*/  WARPGROUP.DEPBAR.LE gsb0, 0x0 ;  /* 0x00008000000079c5 */ /* 0x000fe40000010000 */
[----:B------:R-:W-:Y:S01]  /*5e40*/  STL.64 [R1], R24 ;  /* 0x0000001801007387 */ /* 0x000fe20000100a00 */
        /* <DEDUP_REMOVED lines=47> */
[----:B------:R1:W-:Y:S01]  /*6140*/  STL [R1+0x60], R48 ;  /* 0x0000603001007387 */ /* 0x0003e20000100800 */
[----:B------:R-:W-:Y:S01]  /*6150*/  MOV R177, R118 ;  /* 0x0000007600b17202 */ /* 0x000fe20000000f00 */
[----:B------:R-:W-:Y:S01]  /*6160*/  IMAD.MOV.U32 R230, RZ, RZ, R103 ;  /* 0x000000ffffe67224 */ /* 0x000fe200078e0067 */
[----:B------:R-:W-:Y:S01]  /*6170*/  MOV R179, R116 ;  /* 0x0000007400b37202 */ /* 0x000fe20000000f00 */
[----:B------:R-:W2:Y:S01]  /*6180*/  LDL.LU.64 R150, [R1+0x768] ;  /* 0x0007680001967983 */ /* 0x000ea20000300a00 */
        /* <DEDUP_REMOVED lines=52> */
[----:B------:R-:W-:-:S02]  /*64d0*/  MOV R196, R80 ;  /* 0x0000005000c47202 */ /* 0x000fc40000000f00 */
[----:B------:R-:W-:Y:S01]  /*64e0*/  MOV R195, R81 ;  /* 0x0000005100c37202 */ /* 0x000fe20000000f00 */
[----:B------:R-:W2:Y:S01]  /*64f0*/  LDL.LU.64 R122, [R1+0x6f8] ;  /* 0x0006f800017a7983 */ /* 0x000ea20000300a00 */
[----:B------:R-:W-:Y:S02]  /*6500*/  MOV R198, R78 ;  /* 0x0000004e00c67202 */ /* 0x000fe40000000f00 */
[----:B------:R-:W-:Y:S01]  /*6510*/  MOV R200, R76 ;  /* 0x0000004c00c87202 */ /* 0x000fe20000000f00 */
[----:B------:R-:W2:Y:S01]  /*6520*/  LDL.LU.64 R120, [R1+0x6f0] ;  /* 0x0006f00001787983 */ /* 0x000ea20000300a00 */
[----:B------:R-:W-:Y:S02]  /*6530*/  MOV R199, R77 ;  /* 0x0000004d00c77202 */ /* 0x000fe40000000f00 */
        /* <DEDUP_REMOVED lines=29> */
[----:B------:R-:W-:-:S03]  /*6710*/  MOV R23, R49 ;  /* 0x0000003100177202 */ /* 0x000fc60000000f00 */
        /* <DEDUP_REMOVED lines=25> */
[----:B-1----:R-:W2:Y:S04]  /*68b0*/  LDL.LU.64 R48, [R1+0x5d0] ;  /* 0x0005d00001307983 */ /* 0x002ea80000300a00 */
        /* <DEDUP_REMOVED lines=103> */
[----:B------:R-:W-:-:S03]  /*6f30*/  MOV R49, R23 ;  /* 0x0000001700317202 */ /* 0x000fc60000000f00 */
[----:B------:R-:W2:Y:S01]  /*6f40*/  LDL.LU R45, [R1+0x54] ;  /* 0x00005400012d7983 */ /* 0x000ea20000300800 */
[----:B------:R-:W-:-:S03]  /*6f50*/  MOV R50, R155 ;  /* 0x0000009b00327202 */ /* 0x000fc60000000f00 */
[----:B------:R-:W2:Y:S01]  /*6f60*/  LDL.LU R46, [R1+0x58] ;  /* 0x00005800012e7983 */ /* 0x000ea20000300800 */
[----:B------:R-:W-:-:S03]  /*6f70*/  MOV R51, R0 ;  /* 0x0000000000337202 */ /* 0x000fc60000000f00 */
[----:B------:R-:W2:Y:S04]  /*6f80*/  LDL.LU R47, [R1+0x5c] ;  /* 0x00005c00012f7983 */ /* 0x000ea80000300800 */
[----:B------:R-:W2:Y:S01]  /*6f90*/  LDL.LU R48, [R1+0x60] ;  /* 0x0000600001307983 */ /* 0x000ea20000300800 */
[----:B------:R-:W-:-:S03]  /*6fa0*/  IMAD.MOV.U32 R52, RZ, RZ, R152 ;  /* 0x000000ffff347224 */ /* 0x000fc600078e0098 */
[----:B------:R1:W5:Y:S01]  /*6fb0*/  LDL.LU R23, [R1+0x568] ;  /* 0x0005680001177983 */ /* 0x0003620000300800 */
[----:B------:R-:W-:-:S03]  /*6fc0*/  MOV R53, R153 ;  /* 0x0000009900357202 */ /* 0x000fc60000000f00 */
[----:B------:R-:W3:Y:S01]  /*6fd0*/  LDL.LU R155, [R1+0x564] ;  /* 0x00056400019b7983 */ /* 0x000ee20000300800 */
[----:B------:R-:W-:-:S03]  /*6fe0*/  MOV R54, R154 ;  /* 0x0000009a00367202 */ /* 0x000fc60000000f00 */
[----:B------:R-:W3:Y:S04]  /*6ff0*/  LDL.LU R0, [R1+0x560] ;  /* 0x0005600001007983 */ /* 0x000ee80000300800 */
        /* <DEDUP_REMOVED lines=55> */
[----:B------:R-:W-:Y:S01]  /*7370*/  MOV R90, R186 ;  /* 0x000000ba005a7202 */ /* 0x000fe20000000f00 */
[----:B------:R1:W5:Y:S01]  /*7380*/  LDL.LU R221, [R1+0x550] ;  /* 0x0005500001dd7983 */ /* 0x0003620000300800 */
        /* <DEDUP_REMOVED lines=45> */
[----:B------:R-:W-:Y:S01]  /*7660*/  MOV R151, R2 ;  /* 0x0000000200977202 */ /* 0x000fe20000000f00 */
[----:B------:R-:W-:Y:S01]  /*7670*/  UMOV UR10, UR6 ;  /* 0x00000006000a7c82 */ /* 0x000fe20008000000 */
[----:B------:R1:W5:Y:S04]  /*7680*/  LDL.LU R220, [R1+0x54c] ;  /* 0x00054c0001dc7983 */ /* 0x0003680000300800 */
        /* <DEDUP_REMOVED lines=34> */
[----:B------:R1:W5:Y:S01]  /*78b0*/  LDL.LU R185, [R1+0x4c0] ;  /* 0x0004c00001b97983 */ /* 0x0003620000300800 */
[----:B---3--:R-:W-:-:S03]  /*78c0*/  F2FP.F16.F32.PACK_AB R155, R155, R0 ;  /* 0x000000009b9b723e */ /* 0x008fc600000000ff */
[----:B------:R1:W5:Y:S04]  /*78d0*/  LDL.LU R184, [R1+0x4bc] ;  /* 0x0004bc0001b87983 */ /* 0x0003680000300800 */
[----:B------:R1:W5:Y:S04]  /*78e0*/  LDL.LU R22, [R1+0x4b8] ;  /* 0x0004b80001167983 */ /* 0x0003680000300800 */
[----:B------:R1:W5:Y:S01]  /*78f0*/  LDL.LU R21, [R1+0x4b4] ;  /* 0x0004b40001157983 */ /* 0x0003620000300800 */
[----:B--2---:R-:W-:-:S03]  /*7900*/  WARPGROUP.ARRIVE ;  /* 0x00000000000079c5 */ /* 0x004fc60000000000 */
[----:B------:R1:W5:Y:S03]  /*7910*/  LDL.LU R16, [R1+0x4b0] ;  /* 0x0004b00001107983 */ /* 0x0003660000300800 */
[----:B------:R-:W-:Y:S01]  /*7920*/  HGMMA.64x256x16.F32 R24, R152, gdesc[UR8].tnspB, R24, gsb0 ;  /* 0x43e0000898187df0 */ /* 0x000fe20008000818 */
[----:B------:R1:W5:Y:S04]  /*7930*/  LDL.LU R13, [R1+0x4ac] ;  /* 0x0004ac00010d7983 */ /* 0x0003680000300800 */
[----:B------:R1:W5:Y:S01]  /*7940*/  LDL.LU R12, [R1+0x4a8] ;  /* 0x0004a800010c7983 */ /* 0x0003620000300800 */
[----:B------:R-:W-:-:S03]  /*7950*/  WARPGROUP.DEPBAR.LE gsb0, 0x0 ;  /* 0x00008000000079c5 */ /* 0x000fc60000010000 */
        /* <DEDUP_REMOVED lines=64> */
[----:B--2---:R-:W2:Y:S04]  /*7d60*/  LDL.LU.64 R150, [R1+0x4a0] ;  /* 0x0004a00001967983 */ /* 0x004ea80000300a00 */
        /* <DEDUP_REMOVED lines=69> */
[----:B-1----:R-:W-:Y:S05]  /*81c0*/  @!P0 BRA `(.L_x_21) ;  /* 0x0000000000048947 */ /* 0x002fea0003800000 */
[----:B------:R-:W-:Y:S01]  /*81d0*/  BPT.TRAP 0x1 ;  /* 0x000000040000795c */ /* 0x000fe20000300000 */
.L_x_21:
[----:B-----5:R-:W-:Y:S01]  /*81e0*/  R2UR UR6, R16 ;  /* 0x00000000100672ca */ /* 0x020fe200000e0000 */
[----:B------:R-:W-:-:S06]  /*81f0*/  UISETP.GT.U32.AND UP0, UPT, UR7, 0x1, UPT ;  /* 0x000000010700788c */ /* 0x000fcc000bf04070 */
[----:B------:R-:W-:-:S06]  /*8200*/  PLOP3.LUT P1, PT, PT, PT, UP0, 0x80, 0x0 ;  /* 0x000000000000781c */ /* 0x000fcc0003f2f008 */
[----:B------:R-:W-:-:S04]  /*8210*/  UIADD3 UR6, UR6, 0x70028, URZ ;  /* 0x0007002806067890 */ /* 0x000fc8000fffe03f */
[----:B------:R-:W-:-:S09]  /*8220*/  UPRMT UR6, URZ, 0x654, UR6 ;  /* 0x000006543f067896 */ /* 0x000fd20008000006 */
[----:B------:R-:W-:Y:S01]  /*8230*/  SYNCS.ARRIVE.TRANS64.RED.A1T0 RZ, [UR6], RZ ;  /* 0x000000ffffff79a7 */ /* 0x000fe20008100406 */
[----:B------:R-:W-:Y:S05]  /*8240*/  @P1 BRA `(.L_x_22) ;  /* 0x0000000000041947 */ /* 0x000fea0003800000 */
[----:B------:R-:W-:Y:S01]  /*8250*/  BPT.TRAP 0x1 ;  /* 0x000000040000795c */ /* 0x000fe20000300000 */
.L_x_22:
[----:B------:R-:W1:Y:S02]  /*8260*/  LDC R19, c[0x0][0x28c] ;  /* 0x0000a300ff137b82 */ /* 0x000e640000000800 */
[----:B-1----:R-:W-:-:S13]  /*8270*/  ISETP.GE.AND P2, PT, R19, 0x41, PT ;  /* 0x000000411300780c */ /* 0x002fda0003f46270 */
[----:B------:R-:W-:Y:S05]  /*8280*/  @!P2 BRA `(.L_x_23) ;  /* 0x000000a400d8a947 */ /* 0x000fea0003800000 */
[----:B------:R-:W-:Y:S01]  /*8290*/  VIADD R19, R19, 0x3f ;  /* 0x0000003f13137836 */ /* 0x000fe20000000000 */
[----:B------:R-:W-:Y:S01]  /*82a0*/  UMOV UR6, 0x1 ;  /* 0x0000000100067882 */ /* 0x000fe20000000000 */
[----:B------:R-:W-:Y:S01]  /*82b0*/  MOV R2, R13 ;  /* 0x0000000d00027202 */ /* 0x000fe20000000f00 */
[----:B------:R-:W-:Y:S01]  /*82c0*/  IMAD.U32 R20, RZ, RZ, UR6 ;  /* 0x00000006ff147e24 */ /* 0x000fe2000f8e00ff */
[----:B------:R-:W-:Y:S01]  /*82d0*/  MOV R4, R12 ;  /* 0x0000000c00047202 */ /* 0x000fe20000000f00 */
[----:B------:R-:W-:Y:S01]  /*82e0*/  UMOV UR60, 0x2 ;  /* 0x00000002003c7882 */ /* 0x000fe20000000000 */
[----:B------:R-:W-:Y:S01]  /*82f0*/  SHF.R.S32.HI R0, RZ, 0x1f, R19 ;  /* 0x0000001fff007819 */ /* 0x000fe20000011413 */
[----:B------:R-:W-:-:S03]  /*8300*/  ULDC UR61, c[0x0][0x604] ;  /* 0x00018100003d7ab9 */ /* 0x000fc60000000800 */
[----:B------:R-:W-:Y:S02]  /*8310*/  LEA.HI R19, R0, R19, RZ, 0x6 ;  /* 0x0000001300137211 */ /* 0x000fe400078f30ff */
[----:B------:R-:W-:Y:S02]  /*8320*/  MOV R0, RZ ;  /* 0x000000ff00007202 */ /* 0x000fe40000000f00 */
[----:B------:R-:W-:-:S07]  /*8330*/  SHF.R.S32.HI R19, RZ, 0x6, R19 ;  /* 0x00000006ff137819 */ /* 0x000fce0000011413 */
.L_x_34:
[----:B------:R-:W-:-:S13]  /*8340*/  PLOP3.LUT P3, PT, PT, PT, UP1, 0x80, 0x0 ;  /* 0x000000000000781c */ /* 0x000fda0003f6f018 */
[----:B------:R-:W-:Y:S05]  /*8350*/  @!P3 BRA `(.L_x_24) ;  /* 0x000000000004b947 */ /* 0x000fea0003800000 */
[----:B------:R-:W-:Y:S01]  /*8360*/  BPT.TRAP 0x1 ;  /* 0x000000040000795c */ /* 0x000fe20000300000 */
.L_x_24:
[----:B------:R-:W-:Y:S02]  /*8370*/  R2UR UR6, R16 ;  /* 0x00000000100672ca */ /* 0x000fe400000e0000 */
[----:B------:R-:W-:-:S11]  /*8380*/  SHF.L.U32 R3, R0, 0x1f, RZ ;  /* 0x0000001f00037819 */ /* 0x000fd600000006ff */
[----:B------:R-:W-:-:S09]  /*8390*/  ULEA UR6, UR60, UR6, 0x3 ;  /* 0x000000063c067291 */ /* 0x000fd2000f8e183f */
[----:B------:R-:W1:Y:S02]  /*83a0*/  SYNCS.PHASECHK.TRANS64.TRYWAIT P2, [UR6+0x70000], R3 ;  /* 0x07000003ff0075a7 */ /* 0x000e640008040146 */
[----:B-1----:R-:W-:Y:S05]  /*83b0*/  @!P2 BRA `(.L_x_25) ;  /* 0x0000012c0000a947 */ /* 0x002fea0003800000 */
.L_x_121:
[----:B------:R-:W-:Y:S01]  /*83c0*/  R2UR UR6, R220 ;  /* 0x00000000dc0672ca */ /* 0x000fe200000e0000 */
[----:B------:R-:W-:Y:S01]  /*83d0*/  WARPGROUP.ARRIVE ;  /* 0x00000000000079c5 */ /* 0x000fe20000000000 */
[----:B------:R-:W-:Y:S01]  /*83e0*/  MOV R9, UR45 ;  /* 0x0000002d00097c02 */ /* 0x000fe20008000f00 */
[----:B------:R-:W-:Y:S01]  /*83f0*/  UMOV UR47, 0x40000040 ;  /* 0x40000040002f7882 */ /* 0x000fe20000000000 */
[----:B------:R-:W-:Y:S01]  /*8400*/  MOV R8, UR44 ;  /* 0x0000002c00087c02 */ /* 0x000fe20008000f00 */
[----:B------:R-:W-:Y:S01]  /*8410*/  UMOV UR51, 0x40000040 ;  /* 0x4000004000337882 */ /* 0x000fe20000000000 */
[----:B------:R-:W-:Y:S01]  /*8420*/  R2UR UR44, R218 ;  /* 0x00000000da2c72ca */ /* 0x000fe200000e0000 */
[----:B------:R-:W-:Y:S01]  /*8430*/  UMOV UR39, 0x40000040 ;  /* 0x4000004000277882 */ /* 0x000fe20000000000 */
[----:B------:R-:W-:Y:S01]  /*8440*/  R2UR UR45, R219 ;  /* 0x00000000db2d72ca */ /* 0x000fe200000e0000 */
[----:B------:R-:W-:Y:S01]  /*8450*/  UMOV UR35, 0x40000040 ;  /* 0x4000004000237882 */ /* 0x000fe20000000000 */
[----:B------:R-:W-:Y:S01]  /*8460*/  MOV R7, UR49 ;  /* 0x0000003100077c02 */ /* 0x000fe20008000f00 */
[----:B------:R-:W-:Y:S01]  /*8470*/  UMOV UR43, 0x40000040 ;  /* 0x40000040002b7882 */ /* 0x000fe20000000000 */
[----:B------:R-:W-:Y:S01]  /*8480*/  MOV R6, UR48 ;  /* 0x0000003000067c02 */ /* 0x000fe20008000f00 */
[----:B------:R-:W-:Y:S01]  /*8490*/  ULEA UR58, UR60, UR6, 0xc ;  /* 0x000000063c3a7291 */ /* 0x000fe2000f8e603f */
[----:B------:R-:W-:Y:S01]  /*84a0*/  R2UR UR48, R216 ;  /* 0x00000000d83072ca */ /* 0x000fe200000e0000 */
[----:B------:R-:W-:Y:S01]  /*84b0*/  UMOV UR55, 0x40000040 ;  /* 0x4000004000377882 */ /* 0x000fe20000000000 */
[----:B------:R-:W-:Y:S01]  /*84c0*/  R2UR UR49, R217 ;  /* 0x00000000d93172ca */ /* 0x000fe200000e0000 */
[----:B------:R-:W-:Y:S01]  /*84d0*/  UIADD3 UR6, UR58, 0x2, URZ ;  /* 0x000000023a067890 */ /* 0x000fe2000fffe03f */
[----:B------:R-:W-:Y:S01]  /*84e0*/  MOV R13, UR37 ;  /* 0x00000025000d7c02 */ /* 0x000fe20008000f00 */
[----:B------:R-:W-:Y:S01]  /*84f0*/  UMOV UR7, 0x40000040 ;  /* 0x4000004000077882 */ /* 0x000fe20000000000 */
[----:B------:R-:W-:Y:S01]  /*8500*/  UMOV UR46, UR58 ;  /* 0x0000003a002e7c82 */ /* 0x000fe20008000000 */
[----:B------:R-:W-:Y:S01]  /*8510*/  MOV R12, UR36 ;  /* 0x00000024000c7c02 */ /* 0x000fe20008000f00 */
[----:B------:R-:W-:Y:S01]  /*8520*/  HGMMA.64x64x16.F32 R152, gdesc[UR44], RZ, !UPT, gsb0 ;  /* 0x00e000002c9879f0 */ /* 0x000fe2000c0008ff */
[----:B------:R-:W-:Y:S01]  /*8530*/  R2UR UR36, R214 ;  /* 0x00000000d62472ca */ /* 0x000fe200000e0000 */
[----:B------:R-:W-:Y:S01]  /*8540*/  UMOV UR50, UR6 ;  /* 0x0000000600327c82 */ /* 0x000fe20008000000 */
[----:B------:R-:W-:Y:S01]  /*8550*/  R2UR UR37, R215 ;  /* 0x00000000d72572ca */ /* 0x000fe200000e0000 */
[----:B------:R-:W-:Y:S01]  /*8560*/  UIADD3 UR6, UR58, 0x4, URZ ;  /* 0x000000043a067890 */ /* 0x000fe2000fffe03f */
[----:B------:R-:W-:Y:S01]  /*8570*/  MOV R15, UR33 ;  /* 0x00000021000f7c02 */ /* 0x000fe20008000f00 */
[----:B------:R-:W-:Y:S01]  /*8580*/  UMOV UR47, 0x40000040 ;  /* 0x40000040002f7882 */ /* 0x000fe20000000000 */
[----:B------:R-:W-:Y:S01]  /*8590*/  MOV R14, UR32 ;  /* 0x00000020000e7c02 */ /* 0x000fe20008000f00 */
[----:B------:R-:W-:Y:S01]  /*85a0*/  UMOV UR11, 0x40000040 ;  /* 0x40000040000b7882 */ /* 0x000fe20000000000 */
[----:B------:R-:W-:Y:S01]  /*85b0*/  R2UR UR32, R212 ;  /* 0x00000000d42072ca */ /* 0x000fe200000e0000 */
[----:B------:R-:W-:Y:S01]  /*85c0*/  UMOV UR15, 0x40000040 ;  /* 0x40000040000f7882 */ /* 0x000fe20000000000 */
        /* <DEDUP_REMOVED lines=12> */
[----:B------:R-:W-:Y:S01]  /*8690*/  R2UR UR44, R208 ;  /* 0x00000000d02c72ca */ /* 0x000fe200000e0000 */
[----:B------:R-:W-:Y:S01]  /*86a0*/  UMOV UR31, 0x40000040 ;  /* 0x40000040001f7882 */ /* 0x000fe20000000000 */
[----:B------:R-:W-:Y:S01]  /*86b0*/  R2UR UR45, R209 ;  /* 0x00000000d12d72ca */ /* 0x000fe200000e0000 */
[----:B------:R-:W-:Y:S01]  /*86c0*/  UMOV UR59, 0x40000040 ;  /* 0x40000040003b7882 */ /* 0x000fe20000000000 */
[----:B-1----:R-:W-:-:S02]  /*86d0*/  MOV R5, UR53 ;  /* 0x0000003500057c02 */ /* 0x002fc40008000f00 */
[----:B------:R-:W-:Y:S01]  /*86e0*/  UMOV UR42, UR6 ;  /* 0x00000006002a7c82 */ /* 0x000fe20008000000 */
[----:B------:R-:W-:Y:S01]  /*86f0*/  UIADD3 UR6, UR58, 0x202, URZ ;  /* 0x000002023a067890 */ /* 0x000fe2000fffe03f */
[----:B------:R-:W-:Y:S02]  /*8700*/  MOV R3, UR52 ;  /* 0x0000003400037c02 */ /* 0x000fe40008000f00 */
[----:B------:R-:W-:Y:S02]  /*8710*/  R2UR UR52, R196 ;  /* 0x00000000c43472ca */ /* 0x000fe400000e0000 */
[----:B------:R-:W-:Y:S02]  /*8720*/  R2UR UR53, R197 ;  /* 0x00000000c53572ca */ /* 0x000fe400000e0000 */
[----:B------:R-:W-:Y:S01]  /*8730*/  UMOV UR46, UR6 ;  /* 0x00000006002e7c82 */ /* 0x000fe20008000000 */
[----:B------:R-:W-:Y:S01]  /*8740*/  UIADD3 UR6, UR58, 0x204, URZ ;  /* 0x000002043a067890 */ /* 0x000fe2000fffe03f */
[----:B------:R-:W-:-:S02]  /*8750*/  WARPGROUP.DEPBAR.LE gsb0, 0x0 ;  /* 0x00008000000079c5 */ /* 0x000fc40000010000 */
[----:B------:R-:W-:-:S06]  /*8760*/  WARPGROUP.ARRIVE ;  /* 0x00000000000079c5 */ /* 0x000fcc0000000000 */
[----:B------:R-:W-:Y:S01]  /*8770*/  HGMMA.64x64x16.F32 R152, gdesc[UR48], R152, gsb0 ;  /* 0x00e00000309879f0 */ /* 0x000fe20008000898 */
[----:B------:R-:W-:Y:S01]  /*8780*/  R2UR UR48, R206 ;  /* 0x00000000ce3072ca */ /* 0x000fe200000e0000 */
[----:B------:R-:W-:Y:S01]  /*8790*/  UMOV UR50, UR6 ;  /* 0x0000000600327c82 */ /* 0x000fe20008000000 */
[----:B------:R-:W-:Y:S01]  /*87a0*/  R2UR UR49, R207 ;  /* 0x00000000cf3172ca */ /* 0x000fe200000e0000 */
[----:B------:R-:W-:Y:S01]  /*87b0*/  UMOV UR51, 0x40000040 ;  /* 0x4000004000337882 */ /* 0x000fe20000000000 */
[----:B------:R-:W-:Y:S01]  /*87c0*/  UIADD3 UR6, UR58, 0x206, URZ ;  /* 0x000002063a067890 */ /* 0x000fe2000fffe03f */
[----:B------:R-:W-:Y:S02]  /*87d0*/  WARPGROUP.DEPBAR.LE gsb0, 0x0 ;  /* 0x00008000000079c5 */ /* 0x000fe40000010000 */
        /* <DEDUP_REMOVED lines=30> */
[----:B------:R-:W-:-:S07]  /*89c0*/  UIADD3 UR6, UR58, 0x406, URZ ;  /* 0x000004063a067890 */ /* 0x000fce000fffe03f */
[----:B------:R-:W-:Y:S01]  /*89d0*/  UMOV UR54, UR6 ;  /* 0x0000000600367c82 */ /* 0x000fe20008000000 */
[----:B------:R-:W-:Y:S01]  /*89e0*/  UIADD3 UR6, UR58, 0x600, URZ ;  /* 0x000006003a067890 */ /* 0x000fe2000fffe03f */
[----:B------:R-:W-:Y:S02]  /*89f0*/  WARPGROUP.DEPBAR.LE gsb0, 0x0 ;  /* 0x00008000000079c5 */ /* 0x000fe40000010000 */
[----:B------:R-:W-:-:S06]  /*8a00*/  WARPGROUP.ARRIVE ;  /* 0x00000000000079c5 */ /* 0x000fcc0000000000 */
[----:B------:R-:W-:Y:S01]  /*8a10*/  HGMMA.64x64x16.F32 R152, gdesc[UR48], R152, gsb0 ;  /* 0x00e00000309879f0 */ /* 0x000fe20008000898 */
[----:B------:R-:W-:Y:S01]  /*8a20*/  R2UR UR48, R186 ;  /* 0x00000000ba3072ca */ /* 0x000fe200000e0000 */
[----:B------:R-:W-:Y:S01]  /*8a30*/  UMOV UR51, 0x40000040 ;  /* 0x4000004000337882 */ /* 0x000fe20000000000 */
[----:B------:R-:W-:Y:S01]  /*8a40*/  R2UR UR49, R187 ;  /* 0x00000000bb3172ca */ /* 0x000fe200000e0000 */
        /* <DEDUP_REMOVED lines=81> */
[----:B------:R-:W-:-:S07]  /*8f60*/  UIADD3 UR6, UR58, 0x806, URZ ;  /* 0x000008063a067890 */ /* 0x000fce000fffe03f */
[----:B------:R-:W-:Y:S01]  /*8f70*/  UMOV UR10, UR6 ;  /* 0x00000006000a7c82 */ /* 0x000fe20008000000 */
        /* <DEDUP_REMOVED lines=16> */
[----:B------:R-:W-:Y:S01]  /*9080*/  UIADD3 UR6, UR58, 0xe00, URZ ;  /* 0x00000e003a067890 */ /* 0x000fe2000fffe03f */
[----:B------:R-:W-:Y:S02]  /*9090*/  WARPGROUP.DEPBAR.LE gsb0, 0x0 ;  /* 0x00008000000079c5 */ /* 0x000fe40000010000 */
[----:B------:R-:W-:-:S04]  /*90a0*/  WARPGROUP.ARRIVE ;  /* 0x00000000000079c5 */ /* 0x000fc80000000000 */
[----:B------:R-:W-:Y:S01]  /*90b0*/  UMOV UR46, UR6 ;  /* 0x00000006002e7c82 */ /* 0x000fe20008000000 */
[----:B------:R-:W-:Y:S01]  /*90c0*/  UIADD3 UR6, UR58, 0xe02, URZ ;  /* 0x00000e023a067890 */ /* 0x000fe2000fffe03f */
[----:B------:R-:W-:Y:S06]  /*90d0*/  HGMMA.64x64x16.F32 R152, gdesc[UR8], R152, gsb0 ;  /* 0x00e00000089879f0 */ /* 0x000fec0008000898 */
[----:B------:R-:W-:Y:S01]  /*90e0*/  UMOV UR50, UR6 ;  /* 0x0000000600327c82 */ /* 0x000fe20008000000 */
[----:B------:R-:W-:-:S07]  /*90f0*/  UIADD3 UR6, UR58, 0xe04, URZ ;  /* 0x00000e043a067890 */ /* 0x000fce000fffe03f */
[----:B------:R-:W-:Y:S01]  /*9100*/  UMOV UR54, UR6 ;  /* 0x0000000600367c82 */ /* 0x000fe20008000000 */
[----:B------:R-:W-:-:S07]  /*9110*/  UIADD3 UR6, UR58, 0xe06, URZ ;  /* 0x00000e063a067890 */ /* 0x000fce000fffe03f */
[----:B------:R-:W-:Y:S01]  /*9120*/  UMOV UR58, UR6 ;  /* 0x00000006003a7c82 */ /* 0x000fe20008000000 */
[----:B------:R-:W-:-:S04]  /*9130*/  UIADD3 UR6, UR60, 0x1, URZ ;  /* 0x000000013c067890 */ /* 0x000fc8000fffe03f */
[----:B------:R-:W-:-:S04]  /*9140*/  UISETP.NE.AND UP0, UPT, UR6, 0x5, UPT ;  /* 0x000000050600788c */ /* 0x000fc8000bf05270 */
[----:B------:R-:W-:Y:S02]  /*9150*/  USEL UR7, URZ, 0x1, UP0 ;  /* 0x000000013f077887 */ /* 0x000fe40008000000 */
[----:B------:R-:W-:-:S04]  /*9160*/  USEL UR6, UR6, URZ, UP0 ;  /* 0x0000003f06067287 */ /* 0x000fc80008000000 */
[----:B------:R-:W-:Y:S01]  /*9170*/  LOP3.LUT R17, R0, UR7, RZ, 0x3c, !PT ;  /* 0x0000000700117c12 */ /* 0x000fe2000f8e3cff */
        /* <DEDUP_REMOVED lines=37> */
[----:B------:R-:W-:Y:S05]  /*93d0*/  @!P3 BRA `(.L_x_26) ;  /* 0x000000000004b947 */ /* 0x000fea0003800000 */
[----:B------:R-:W-:Y:S01]  /*93e0*/  BPT.TRAP 0x1 ;  /* 0x000000040000795c */ /* 0x000fe20000300000 */
.L_x_26:
[----:B------:R-:W-:Y:S01]  /*93f0*/  FMNMX R13, R152, R2, !PT ;  /* 0x00000002980d7209 */ /* 0x000fe20007800000 */
[----:B------:R1:W-:Y:S03]  /*9400*/  STL [R1+0x40c], R58 ;  /* 0x00040c3a01007387 */ /* 0x0003e60000100800 */
[----:B------:R-:W-:-:S04]  /*9410*/  FMNMX R13, R153, R13, !PT ;  /* 0x0000000d990d7209 */ /* 0x000fc80007800000 */
[----:B------:R-:W-:Y:S01]  /*9420*/  FMNMX R13, R156, R13, !PT ;  /* 0x0000000d9c0d7209 */ /* 0x000fe20007800000 */
[----:B-1----:R-:W2:Y:S03]  /*9430*/  LDL.LU R58, [R1] ;  /* 0x00000000013a7983 */ /* 0x002ea60000300800 */
[----:B------:R-:W-:Y:S01]  /*9440*/  FMNMX R13, R157, R13, !PT ;  /* 0x0000000d9d0d7209 */ /* 0x000fe20007800000 */
[----:B------:R1:W-:Y:S03]  /*9450*/  STL [R1+0x408], R59 ;  /* 0x0004083b01007387 */ /* 0x0003e60000100800 */
[----:B------:R-:W-:-:S04]  /*9460*/  FMNMX R13, R160, R13, !PT ;  /* 0x0000000da00d7209 */ /* 0x000fc80007800000 */
[----:B------:R-:W-:-:S04]  /*9470*/  FMNMX R13, R161, R13, !PT ;  /* 0x0000000da10d7209 */ /* 0x000fc80007800000 */
[----:B------:R-:W-:Y:S01]  /*9480*/  FMNMX R13, R164, R13, !PT ;  /* 0x0000000da40d7209 */ /* 0x000fe20007800000 */
[----:B-1----:R-:W3:Y:S03]  /*9490*/  LDL.LU R59, [R1+0x4] ;  /* 0x00000400013b7983 */ /* 0x002ee60000300800 */
[----:B------:R-:W-:Y:S01]  /*94a0*/  FMNMX R13, R165, R13, !PT ;  /* 0x0000000da50d7209 */ /* 0x000fe20007800000 */
[----:B------:R1:W-:Y:S03]  /*94b0*/  STL [R1+0x404], R62 ;  /* 0x0004043e01007387 */ /* 0x0003e60000100800 */
[----:B------:R-:W-:-:S04]  /*94c0*/  FMNMX R13, R168, R13, !PT ;  /* 0x0000000da80d7209 */ /* 0x000fc80007800000 */
[----:B------:R-:W-:Y:S01]  /*94d0*/  FMNMX R13, R169, R13, !PT ;  /* 0x0000000da90d7209 */ /* 0x000fe20007800000 */
[----:B-1----:R-:W4:Y:S03]  /*94e0*/  LDL.LU R62, [R1+0x10] ;  /* 0x00001000013e7983 */ /* 0x002f260000300800 */
[----:B------:R-:W-:Y:S01]  /*94f0*/  FMNMX R13, R172, R13, !PT ;  /* 0x0000000dac0d7209 */ /* 0x000fe20007800000 */
[----:B------:R1:W-:Y:S03]  /*9500*/  STL [R1+0x400], R63 ;  /* 0x0004003f01007387 */ /* 0x0003e60000100800 */
[----:B------:R-:W-:-:S04]  /*9510*/  FMNMX R13, R173, R13, !PT ;  /* 0x0000000dad0d7209 */ /* 0x000fc80007800000 */
[----:B------:R-:W-:-:S04]  /*9520*/  FMNMX R13, R176, R13, !PT ;  /* 0x0000000db00d7209 */ /* 0x000fc80007800000 */
[----:B------:R-:W-:Y:S01]  /*9530*/  FMNMX R13, R177, R13, !PT ;  /* 0x0000000db10d7209 */ /* 0x000fe20007800000 */
[----:B-1----:R-:W4:Y:S03]  /*9540*/  LDL.LU R63, [R1+0x14] ;  /* 0x00001400013f7983 */ /* 0x002f260000300800 */
[----:B------:R-:W-:Y:S01]  /*9550*/  FMNMX R13, R180, R13, !PT ;  /* 0x0000000db40d7209 */ /* 0x000fe20007800000 */
[----:B------:R1:W-:Y:S03]  /*9560*/  STL [R1+0x3fc], R66 ;  /* 0x0003fc4201007387 */ /* 0x0003e60000100800 */
[----:B------:R-:W-:-:S05]  /*9570*/  FMNMX R13, R181, R13, !PT ;  /* 0x0000000db50d7209 */ /* 0x000fca0007800000 */
[----:B------:R-:W1:Y:S04]  /*9580*/  SHFL.BFLY PT, R0, R13, 0x1, 0x1f ;  /* 0x0c201f000d007f89 */ /* 0x000e6800000e0000 */
[----:B-1----:R-:W4:Y:S04]  /*9590*/  LDL.LU R66, [R1+0x20] ;  /* 0x0000200001427983 */ /* 0x002f280000300800 */
[----:B------:R1:W-:Y:S04]  /*95a0*/  STL [R1+0x3f8], R67 ;  /* 0x0003f84301007387 */ /* 0x0003e80000100800 */
[----:B-1----:R-:W4:Y:S04]  /*95b0*/  LDL.LU R67, [R1+0x24] ;  /* 0x0000240001437983 */ /* 0x002f280000300800 */
[----:B------:R1:W-:Y:S01]  /*95c0*/  STL [R1+0x3f4], R70 ;  /* 0x0003f44601007387 */ /* 0x0003e20000100800 */
[----:B------:R-:W-:-:S05]  /*95d0*/  FMNMX R13, R13, R0, !PT ;  /* 0x000000000d0d7209 */ /* 0x000fca0007800000 */
[----:B------:R-:W1:Y:S04]  /*95e0*/  SHFL.BFLY PT, R0, R13, 0x2, 0x1f ;  /* 0x0c401f000d007f89 */ /* 0x000e6800000e0000 */
[----:B-1----:R-:W4:Y:S04]  /*95f0*/  LDL.LU R70, [R1+0x30] ;  /* 0x0000300001467983 */ /* 0x002f280000300800 */
[----:B------:R1:W-:Y:S04]  /*9600*/  STL [R1+0x3f0], R71 ;  /* 0x0003f04701007387 */ /* 0x0003e80000100800 */
[----:B-1----:R-:W4:Y:S04]  /*9610*/  LDL.LU R71, [R1+0x34] ;  /* 0x0000340001477983 */ /* 0x002f280000300800 */
[----:B------:R1:W-:Y:S01]  /*9620*/  STL [R1+0x3ec], R74 ;  /* 0x0003ec4a01007387 */ /* 0x0003e20000100800 */
[----:B------:R-:W-:-:S03]  /*9630*/  FMNMX R13, R13, R0, !PT ;  /* 0x000000000d0d7209 */ /* 0x000fc60007800000 */
[----:B-1----:R-:W4:Y:S04]  /*9640*/  LDL.LU R74, [R1+0x40] ;  /* 0x00004000014a7983 */ /* 0x002f280000300800 */
[----:B------:R1:W-:Y:S01]  /*9650*/  STL [R1+0x3e8], R75 ;  /* 0x0003e84b01007387 */ /* 0x0003e20000100800 */
[----:B------:R-:W-:-:S03]  /*9660*/  FSETP.NEU.AND P2, PT, R13, -INF , PT ;  /* 0xff8000000d00780b */ /* 0x000fc60003f4d000 */
[----:B-1----:R-:W4:Y:S04]  /*9670*/  LDL.LU R75, [R1+0x44] ;  /* 0x00004400014b7983 */ /* 0x002f280000300800 */
[----:B------:R1:W-:Y:S04]  /*9680*/  STL [R1+0x3e4], R78 ;  /* 0x0003e44e01007387 */ /* 0x0003e80000100800 */
[----:B-1----:R-:W4:Y:S04]  /*9690*/  LDL.LU R78, [R1+0x50] ;  /* 0x00005000014e7983 */ /* 0x002f280000300800 */
[----:B------:R1:W-:Y:S01]  /*96a0*/  STL [R1+0x3e0], R79 ;  /* 0x0003e04f01007387 */ /* 0x0003e20000100800 */
[----:B------:R-:W-:-:S03]  /*96b0*/  FSEL R3, R13, RZ, P2 ;  /* 0x000000ff0d037208 */ /* 0x000fc60001000000 */
[----:B-1----:R-:W4:Y:S04]  /*96c0*/  LDL.LU R79, [R1+0x54] ;  /* 0x00005400014f7983 */ /* 0x002f280000300800 */
[----:B------:R1:W-:Y:S04]  /*96d0*/  STL [R1+0x3dc], R82 ;  /* 0x0003dc5201007387 */ /* 0x0003e80000100800 */
[----:B-1----:R-:W4:Y:S04]  /*96e0*/  LDL.LU R82, [R1+0x60] ;  /* 0x0000600001527983 */ /* 0x002f280000300800 */
[----:B------:R1:W-:Y:S01]  /*96f0*/  STL [R1+0x3d8], R83 ;  /* 0x0003d85301007387 */ /* 0x0003e20000100800 */
[----:B------:R-:W-:-:S03]  /*9700*/  FMUL R0, R3, UR61 ;  /* 0x0000003d03007c20 */ /* 0x000fc60008400000 */
[----:B-1----:R-:W4:Y:S04]  /*9710*/  LDL.LU R83, [R1+0x64] ;  /* 0x0000640001537983 */ /* 0x002f280000300800 */
[----:B------:R1:W-:Y:S04]  /*9720*/  STL [R1+0x3d4], R86 ;  /* 0x0003d45601007387 */ /* 0x0003e80000100800 */
[----:B-1----:R-:W4:Y:S04]  /*9730*/  LDL.LU R86, [R1+0x70] ;  /* 0x0000700001567983 */ /* 0x002f280000300800 */
[----:B------:R1:W-:Y:S01]  /*9740*/  STL [R1+0x3d0], R87 ;  /* 0x0003d05701007387 */ /* 0x0003e20000100800 */
[----:B------:R-:W-:-:S03]  /*9750*/  FFMA R152, R152, UR61, -R0 ;  /* 0x0000003d98987c23 */ /* 0x000fc60008000800 */
[----:B-1----:R-:W4:Y:S04]  /*9760*/  LDL.LU R87, [R1+0x74] ;  /* 0x0000740001577983 */ /* 0x002f280000300800 */
[----:B------:R1:W-:Y:S04]  /*9770*/  STL [R1+0x3cc], R90 ;  /* 0x0003cc5a01007387 */ /* 0x0003e80000100800 */
[----:B-1----:R-:W4:Y:S04]  /*9780*/  LDL.LU R90, [R1+0x80] ;  /* 0x00008000015a7983 */ /* 0x002f280000300800 */
[----:B------:R1:W-:Y:S04]  /*9790*/  STL [R1+0x3c8], R91 ;  /* 0x0003c85b01007387 */ /* 0x0003e80000100800 */
[----:B-1----:R-:W4:Y:S04]  /*97a0*/  LDL.LU R91, [R1+0x84] ;  /* 0x00008400015b7983 */ /* 0x002f280000300800 */
[----:B------:R1:W-:Y:S01]  /*97b0*/  STL [R1+0x3c4], R94 ;  /* 0x0003c45e01007387 */ /* 0x0003e20000100800 */
[----:B------:R-:W-:-:S03]  /*97c0*/  FSETP.GEU.AND P6, PT, R152, -126, PT ;  /* 0xc2fc00009800780b */ /* 0x000fc60003fce000 */
[----:B-1----:R-:W4:Y:S04]  /*97d0*/  LDL.LU R94, [R1+0x90] ;  /* 0x00009000015e7983 */ /* 0x002f280000300800 */
[----:B------:R1:W-:Y:S04]  /*97e0*/  STL [R1+0x3c0], R95 ;  /* 0x0003c05f01007387 */ /* 0x0003e80000100800 */
        /* <DEDUP_REMOVED lines=9> */
[----:B------:R1:W-:Y:S01]  /*9880*/  STL [R1+0x3ac], R106 ;  /* 0x0003ac6a01007387 */ /* 0x0003e20000100800 */
[----:B------:R-:W-:-:S03]  /*9890*/  @!P6 FMUL R152, R152, 0.5 ;  /* 0x3f0000009898e820 */ /* 0x000fc60000400000 */
[----:B-1----:R-:W4:Y:S04]  /*98a0*/  LDL.LU R106, [R1+0xc0] ;  /* 0x0000c000016a7983 */ /* 0x002f280000300800 */
[----:B------:R1:W-:Y:S04]  /*98b0*/  STL [R1+0x3a8], R107 ;  /* 0x0003a86b01007387 */ /* 0x0003e80000100800 */
[----:B-1----:R-:W4:Y:S04]  /*98c0*/  LDL.LU R107, [R1+0xc4] ;  /* 0x0000c400016b7983 */ /* 0x002f280000300800 */
[----:B------:R1:W-:Y:S01]  /*98d0*/  STL [R1+0x3a4], R110 ;  /* 0x0003a46e01007387 */ /* 0x0003e20000100800 */
[----:B------:R-:W2:Y:S03]  /*98e0*/  MUFU.EX2 R8, R152 ;  /* 0x0000009800087308 */ /* 0x000ea60000000800 */
        /* <DEDUP_REMOVED lines=8> */
[----:B------:R1:W-:Y:S01]  /*9970*/  STL [R1+0x394], R118 ;  /* 0x0003947601007387 */ /* 0x0003e20000100800 */
[----:B------:R-:W-:-:S03]  /*9980*/  FSETP.GEU.AND P2, PT, R153, -126, PT ;  /* 0xc2fc00009900780b */ /* 0x000fc60003f4e000 */
[----:B-1----:R-:W4:Y:S04]  /*9990*/  LDL.LU R118, [R1+0xf0] ;  /* 0x0000f00001767983 */ /* 0x002f280000300800 */
[----:B------:R1:W-:Y:S01]  /*99a0*/  STL [R1+0x390], R119 ;  /* 0x0003907701007387 */ /* 0x0003e20000100800 */
[----:B------:R-:W-:-:S03]  /*99b0*/  FFMA R160, R160, UR61, -R0 ;  /* 0x0000003da0a07c23 */ /* 0x000fc60008000800 */
[----:B-1----:R-:W4:Y:S04]  /*99c0*/  LDL.LU R119, [R1+0xf4] ;  /* 0x0000f40001777983 */ /* 0x002f280000300800 */
[----:B------:R1:W-:Y:S04]  /*99d0*/  STL [R1+0x38c], R122 ;  /* 0x00038c7a01007387 */ /* 0x0003e80000100800 */
[----:B-1----:R-:W4:Y:S04]  /*99e0*/  LDL.LU R122, [R1+0x100] ;  /* 0x00010000017a7983 */ /* 0x002f280000300800 */
[----:B------:R1:W-:Y:S01]  /*99f0*/  STL [R1+0x388], R123 ;  /* 0x0003887b01007387 */ /* 0x0003e20000100800 */
[--C-:B------:R-:W-:Y:S01]  /*9a00*/  FFMA R156, R156, UR61, -R0.reuse ;  /* 0x0000003d9c9c7c23 */ /* 0x100fe20008000800 */
[----:B------:R-:W-:-:S02]  /*9a10*/  FFMA R157, R157, UR61, -R0 ;  /* 0x0000003d9d9d7c23 */ /* 0x000fc40008000800 */
[----:B-1----:R-:W4:Y:S04]  /*9a20*/  LDL.LU R123, [R1+0x104] ;  /* 0x00010400017b7983 */ /* 0x002f280000300800 */
[----:B------:R1:W-:Y:S01]  /*9a30*/  STL [R1+0x384], R126 ;  /* 0x0003847e01007387 */ /* 0x0003e20000100800 */
[----:B------:R-:W-:Y:S01]  /*9a40*/  FFMA R161, R161, UR61, -R0 ;  /* 0x0000003da1a17c23 */ /* 0x000fe20008000800 */
[----:B------:R-:W-:Y:S02]  /*9a50*/  FSETP.GEU.AND P5, PT, R160, -126, PT ;  /* 0xc2fc0000a000780b */ /* 0x000fe40003fae000 */
[----:B-1----:R-:W4:Y:S04]  /*9a60*/  LDL.LU R126, [R1+0x110] ;  /* 0x00011000017e7983 */ /* 0x002f280000300800 */
[----:B------:R1:W-:Y:S01]  /*9a70*/  STL [R1+0x380], R127 ;  /* 0x0003807f01007387 */ /* 0x0003e20000100800 */
[----:B--2---:R-:W-:-:S03]  /*9a80*/  @!P6 FMUL R8, R8, R8 ;  /* 0x000000080808e220 */ /* 0x004fc60000400000 */
[----:B-1----:R-:W2:Y:S04]  /*9a90*/  LDL.LU R127, [R1+0x114] ;  /* 0x00011400017f7983 */ /* 0x002ea80000300800 */
[----:B------:R1:W-:Y:S01]  /*9aa0*/  STL [R1+0x37c], R130 ;  /* 0x00037c8201007387 */ /* 0x0003e20000100800 */
[----:B------:R-:W-:Y:S02]  /*9ab0*/  FSETP.GEU.AND P3, PT, R156, -126, PT ;  /* 0xc2fc00009c00780b */ /* 0x000fe40003f6e000 */
[----:B------:R-:W-:Y:S01]  /*9ac0*/  FSETP.GEU.AND P4, PT, R157, -126, PT ;  /* 0xc2fc00009d00780b */ /* 0x000fe20003f8e000 */
[----:B-1----:R-:W2:Y:S04]  /*9ad0*/  LDL.LU R130, [R1+0x120] ;  /* 0x0001200001827983 */ /* 0x002ea80000300800 */
[----:B------:R1:W-:Y:S01]  /*9ae0*/  STL [R1+0x378], R131 ;  /* 0x0003788301007387 */ /* 0x0003e20000100800 */
[----:B------:R-:W-:Y:S01]  /*9af0*/  FSETP.GEU.AND P6, PT, R161, -126, PT ;  /* 0xc2fc0000a100780b */ /* 0x000fe20003fce000 */
[----:B------:R-:W-:-:S02]  /*9b00*/  @!P2 FMUL R153, R153, 0.5 ;  /* 0x3f0000009999a820 */ /* 0x000fc40000400000 */
[----:B-1----:R-:W2:Y:S04]  /*9b10*/  LDL.LU R131, [R1+0x124] ;  /* 0x0001240001837983 */ /* 0x002ea80000300800 */
[----:B------:R1:W-:Y:S04]  /*9b20*/  STL [R1+0x374], R134 ;  /* 0x0003748601007387 */ /* 0x0003e80000100800 */
[----:B-1----:R-:W2:Y:S04]  /*9b30*/  LDL.LU R134, [R1+0x130] ;  /* 0x0001300001867983 */ /* 0x002ea80000300800 */
[----:B------:R1:W-:Y:S01]  /*9b40*/  STL [R1+0x370], R135 ;  /* 0x0003708701007387 */ /* 0x0003e20000100800 */
[----:B------:R-:W3:Y:S03]  /*9b50*/  MUFU.EX2 R7, R153 ;  /* 0x0000009900077308 */ /* 0x000ee60000000800 */
[----:B-1----:R-:W2:Y:S04]  /*9b60*/  LDL.LU R135, [R1+0x134] ;  /* 0x0001340001877983 */ /* 0x002ea80000300800 */
[----:B------:R1:W-:Y:S01]  /*9b70*/  STL [R1+0x36c], R138 ;  /* 0x00036c8a01007387 */ /* 0x0003e20000100800 */
[----:B------:R-:W-:-:S03]  /*9b80*/  @!P5 FMUL R160, R160, 0.5 ;  /* 0x3f000000a0a0d820 */ /* 0x000fc60000400000 */
[----:B-1----:R-:W2:Y:S04]  /*9b90*/  LDL.LU R138, [R1+0x140] ;  /* 0x00014000018a7983 */ /* 0x002ea80000300800 */
[----:B------:R1:W-:Y:S04]  /*9ba0*/  STL [R1+0x368], R139 ;  /* 0x0003688b01007387 */ /* 0x0003e80000100800 */
[----:B-1----:R-:W2:Y:S04]  /*9bb0*/  LDL.LU R139, [R1+0x144] ;  /* 0x00014400018b7983 */ /* 0x002ea80000300800 */
[----:B------:R1:W-:Y:S01]  /*9bc0*/  STL [R1+0x364], R142 ;  /* 0x0003648e01007387 */ /* 0x0003e20000100800 */
[----:B------:R-:W-:Y:S01]  /*9bd0*/  @!P3 FMUL R156, R156, 0.5 ;  /* 0x3f0000009c9cb820 */ /* 0x000fe20000400000 */
[----:B------:R-:W-:-:S02]  /*9be0*/  @!P4 FMUL R157, R157, 0.5 ;  /* 0x3f0000009d9dc820 */ /* 0x000fc40000400000 */
[----:B-1----:R-:W2:Y:S04]  /*9bf0*/  LDL.LU R142, [R1+0x150] ;  /* 0x00015000018e7983 */ /* 0x002ea80000300800 */
[----:B------:R1:W-:Y:S01]  /*9c00*/  STL [R1+0x360], R143 ;  /* 0x0003608f01007387 */ /* 0x0003e20000100800 */
[----:B------:R-:W-:Y:S01]  /*9c10*/  @!P6 FMUL R161, R161, 0.5 ;  /* 0x3f000000a1a1e820 */ /* 0x000fe20000400000 */
[----:B------:R-:W3:Y:S02]  /*9c20*/  MUFU.EX2 R10, R160 ;  /* 0x000000a0000a7308 */ /* 0x000ee40000000800 */
[----:B-1----:R-:W2:Y:S04]  /*9c30*/  LDL.LU R143, [R1+0x154] ;  /* 0x00015400018f7983 */ /* 0x002ea80000300800 */
[----:B------:R1:W-:Y:S02]  /*9c40*/  STL [R1+0x35c], R146 ;  /* 0x00035c9201007387 */ /* 0x0003e40000100800 */
[----:B------:R-:W3:Y:S02]  /*9c50*/  MUFU.EX2 R6, R157 ;  /* 0x0000009d00067308 */ /* 0x000ee40000000800 */
[----:B-1----:R-:W2:Y:S04]  /*9c60*/  LDL.LU R146, [R1+0x160] ;  /* 0x0001600001927983 */ /* 0x002ea80000300800 */
[----:B------:R1:W-:Y:S02]  /*9c70*/  STL [R1+0x358], R147 ;  /* 0x0003589301007387 */ /* 0x0003e40000100800 */
[----:B------:R-:W3:Y:S02]  /*9c80*/  MUFU.EX2 R160, R161 ;  /* 0x000000a100a07308 */ /* 0x000ee40000000800 */
[----:B-1----:R-:W2:Y:S04]  /*9c90*/  LDL.LU R147, [R1+0x164] ;  /* 0x0001640001937983 */ /* 0x002ea80000300800 */
[----:B------:R1:W-:Y:S02]  /*9ca0*/  STL [R1+0x354], R150 ;  /* 0x0003549601007387 */ /* 0x0003e40000100800 */
[----:B------:R-:W3:Y:S01]  /*9cb0*/  MUFU.EX2 R156, R156 ;  /* 0x0000009c009c7308 */ /* 0x000ee20000000800 */
[----:B------:R-:W-:Y:S01]  /*9cc0*/  FFMA R165, R165, UR61, -R0 ;  /* 0x0000003da5a57c23 */ /* 0x000fe20008000800 */
[----:B-1----:R-:W2:Y:S04]  /*9cd0*/  LDL.LU R150, [R1+0x170] ;  /* 0x0001700001967983 */ /* 0x002ea80000300800 */
[----:B------:R1:W-:Y:S01]  /*9ce0*/  STL [R1+0x350], R151 ;  /* 0x0003509701007387 */ /* 0x0003e20000100800 */
[----:B---3--:R-:W-:-:S03]  /*9cf0*/  @!P2 FMUL R7, R7, R7 ;  /* 0x000000070707a220 */ /* 0x008fc60000400000 */
[----:B-1----:R-:W3:Y:S04]  /*9d00*/  LDL.LU R151, [R1+0x174] ;  /* 0x0001740001977983 */ /* 0x002ee80000300800 */
[----:B------:R1:W-:Y:S01]  /*9d10*/  STL [R1+0x34c], R21 ;  /* 0x00034c1501007387 */ /* 0x0003e20000100800 */
[----:B------:R-:W-:-:S03]  /*9d20*/  FSETP.GEU.AND P2, PT, R165, -126, PT ;  /* 0xc2fc0000a500780b */ /* 0x000fc60003f4e000 */
[----:B-1----:R-:W3:Y:S04]  /*9d30*/  LDL.LU R21, [R1+0x180] ;  /* 0x0001800001157983 */ /* 0x002ee80000300800 */
[----:B------:R1:W-:Y:S01]  /*9d40*/  STL [R1+0x348], R221 ;  /* 0x000348dd01007387 */ /* 0x0003e20000100800 */
[----:B------:R-:W-:-:S03]  /*9d50*/  FFMA R173, R173, UR61, -R0 ;  /* 0x0000003dadad7c23 */ /* 0x000fc60008000800 */
[----:B-1----:R-:W3:Y:S04]  /*9d60*/  LDL.LU R221, [R1+0x184] ;  /* 0x0001840001dd7983 */ /* 0x002ee80000300800 */
[----:B------:R1:W-:Y:S01]  /*9d70*/  STL [R1+0x344], R220 ;  /* 0x000344dc01007387 */ /* 0x0003e20000100800 */
[----:B------:R-:W-:-:S03]  /*9d80*/  FFMA R169, R169, UR61, -R0 ;  /* 0x0000003da9a97c23 */ /* 0x000fc60008000800 */
[----:B-1----:R-:W3:Y:S04]  /*9d90*/  LDL.LU R220, [R1+0x190] ;  /* 0x0001900001dc7983 */ /* 0x002ee80000300800 */
[----:B------:R1:W-:Y:S01]  /*9da0*/  STL [R1+0x340], R219 ;  /* 0x000340db01007387 */ /* 0x0003e20000100800 */
[--C-:B------:R-:W-:Y:S01]  /*9db0*/  FFMA R177, R177, UR61, -R0.reuse ;  /* 0x0000003db1b17c23 */ /* 0x100fe20008000800 */
[----:B------:R-:W-:Y:S02]  /*9dc0*/  @!P5 FMUL R10, R10, R10 ;  /* 0x0000000a0a0ad220 */ /* 0x000fe40000400000 */
[----:B-1----:R-:W3:Y:S04]  /*9dd0*/  LDL.LU R219, [R1+0x194] ;  /* 0x0001940001db7983 */ /* 0x002ee80000300800 */
[----:B------:R1:W-:Y:S01]  /*9de0*/  STL [R1+0x33c], R218 ;  /* 0x00033cda01007387 */ /* 0x0003e20000100800 */
[----:B------:R-:W-:Y:S01]  /*9df0*/  FFMA R168, R168, UR61, -R0 ;  /* 0x0000003da8a87c23 */ /* 0x000fe20008000800 */
[----:B------:R-:W-:-:S02]  /*9e00*/  FSETP.GEU.AND P5, PT, R173, -126, PT ;  /* 0xc2fc0000ad00780b */ /* 0x000fc40003fae000 */
[----:B-1----:R-:W3:Y:S04]  /*9e10*/  LDL.LU R218, [R1+0x1a0] ;  /* 0x0001a00001da7983 */ /* 0x002ee80000300800 */
[----:B------:R-:W3:Y:S04]  /*9e20*/  LDL.LU R18, [R1+0x1f0] ;  /* 0x0001f00001127983 */ /* 0x000ee80000300800 */
[----:B------:R-:W3:Y:S04]  /*9e30*/  LDL.LU R15, [R1+0x1f4] ;  /* 0x0001f400010f7983 */ /* 0x000ee80000300800 */
[----:B------:R1:W-:Y:S01]  /*9e40*/  STL [R1+0x338], R217 ;  /* 0x000338d901007387 */ /* 0x0003e20000100800 */
[----:B------:R-:W-:Y:S01]  /*9e50*/  @!P4 FMUL R6, R6, R6 ;  /* 0x000000060606c220 */ /* 0x000fe20000400000 */
[----:B------:R-:W-:Y:S01]  /*9e60*/  @!P6 FMUL R160, R160, R160 ;  /* 0x000000a0a0a0e220 */ /* 0x000fe20000400000 */
[----:B------:R-:W-:Y:S01]  /*9e70*/  FSETP.GEU.AND P4, PT, R169, -126, PT ;  /* 0xc2fc0000a900780b */ /* 0x000fe20003f8e000 */
[----:B-1----:R-:W3:Y:S04]  /*9e80*/  LDL.LU R217, [R1+0x1e4] ;  /* 0x0001e40001d97983 */ /* 0x002ee80000300800 */
[----:B------:R1:W-:Y:S01]  /*9e90*/  STL [R1+0x334], R216 ;  /* 0x000334d801007387 */ /* 0x0003e20000100800 */
[----:B------:R-:W-:Y:S01]  /*9ea0*/  FSETP.GEU.AND P6, PT, R177, -126, PT ;  /* 0xc2fc0000b100780b */ /* 0x000fe20003fce000 */
[----:B------:R-:W-:Y:S01]  /*9eb0*/  @!P3 FMUL R156, R156, R156 ;  /* 0x0000009c9c9cb220 */ /* 0x000fe20000400000 */
[----:B------:R-:W-:Y:S01]  /*9ec0*/  FSETP.GEU.AND P3, PT, R168, -126, PT ;  /* 0xc2fc0000a800780b */ /* 0x000fe20003f6e000 */
[----:B-1----:R-:W3:Y:S04]  /*9ed0*/  LDL.LU R216, [R1+0xc] ;  /* 0x00000c0001d87983 */ /* 0x002ee80000300800 */
[----:B------:R1:W-:Y:S01]  /*9ee0*/  STL [R1+0x330], R215 ;  /* 0x000330d701007387 */ /* 0x0003e20000100800 */
[----:B------:R-:W-:-:S03]  /*9ef0*/  @!P2 FMUL R165, R165, 0.5 ;  /* 0x3f000000a5a5a820 */ /* 0x000fc60000400000 */
[----:B-1----:R-:W3:Y:S04]  /*9f00*/  LDL.LU R215, [R1+0x18] ;  /* 0x0000180001d77983 */ /* 0x002ee80000300800 */
[----:B------:R1:W-:Y:S01]  /*9f10*/  STL [R1+0x32c], R214 ;  /* 0x00032cd601007387 */ /* 0x0003e20000100800 */
[----:B------:R-:W4:Y:S03]  /*9f20*/  MUFU.EX2 R9, R165 ;  /* 0x000000a500097308 */ /* 0x000f260000000800 */
[----:B-1----:R-:W3:Y:S04]  /*9f30*/  LDL.LU R214, [R1+0x1c] ;  /* 0x00001c0001d67983 */ /* 0x002ee80000300800 */
[----:B------:R1:W-:Y:S01]  /*9f40*/  STL [R1+0x328], R213 ;  /* 0x000328d501007387 */ /* 0x0003e20000100800 */
[----:B------:R-:W-:-:S03]  /*9f50*/  @!P5 FMUL R173, R173, 0.5 ;  /* 0x3f000000adadd820 */ /* 0x000fc60000400000 */
        /* <DEDUP_REMOVED lines=8> */
[----:B------:R-:W-:Y:S01]  /*9fe0*/  @!P3 FMUL R168, R168, 0.5 ;  /* 0x3f000000a8a8b820 */ /* 0x000fe20000400000 */
[----:B------:R-:W4:Y:S02]  /*9ff0*/  MUFU.EX2 R173, R173 ;  /* 0x000000ad00ad7308 */ /* 0x000f240000000800 */
[----:B-1----:R-:W3:Y:S04]  /*a000*/  LDL.LU R210, [R1+0x3c] ;  /* 0x00003c0001d27983 */ /* 0x002ee80000300800 */
[----:B------:R1:W-:Y:S01]  /*a010*/  STL [R1+0x318], R209 ;  /* 0x000318d101007387 */ /* 0x0003e20000100800 */
[----:B------:R-:W-:-:S03]  /*a020*/  FFMA R164, R164, UR61, -R0 ;  /* 0x0000003da4a47c23 */ /* 0x000fc60008000800 */
[----:B-1----:R-:W3:Y:S04]  /*a030*/  LDL.LU R209, [R1+0x48] ;  /* 0x0000480001d17983 */ /* 0x002ee80000300800 */
[----:B------:R1:W-:Y:S01]  /*a040*/  STL [R1+0x314], R208 ;  /* 0x000314d001007387 */ /* 0x0003e20000100800 */
[--C-:B------:R-:W-:Y:S01]  /*a050*/  FFMA R172, R172, UR61, -R0.reuse ;  /* 0x0000003dacac7c23 */ /* 0x100fe20008000800 */
[--C-:B------:R-:W-:Y:S01]  /*a060*/  FFMA R176, R176, UR61, -R0.reuse ;  /* 0x0000003db0b07c23 */ /* 0x100fe20008000800 */
[--C-:B------:R-:W-:Y:S01]  /*a070*/  FFMA R180, R180, UR61, -R0.reuse ;  /* 0x0000003db4b47c23 */ /* 0x100fe20008000800 */
[----:B-1----:R-:W3:Y:S04]  /*a080*/  LDL.LU R208, [R1+0x4c] ;  /* 0x00004c0001d07983 */ /* 0x002ee80000300800 */
[----:B------:R1:W-:Y:S01]  /*a090*/  STL [R1+0x310], R207 ;  /* 0x000310cf01007387 */ /* 0x0003e20000100800 */
[----:B------:R-:W2:Y:S01]  /*a0a0*/  MUFU.EX2 R169, R169 ;  /* 0x000000a900a97308 */ /* 0x000ea20000000800 */
[----:B------:R-:W-:-:S02]  /*a0b0*/  FFMA R0, R181, UR61, -R0 ;  /* 0x0000003db5007c23 */ /* 0x000fc40008000800 */
[----:B-1----:R-:W3:Y:S04]  /*a0c0*/  LDL.LU R207, [R1+0x58] ;  /* 0x0000580001cf7983 */ /* 0x002ee80000300800 */
[----:B------:R1:W-:Y:S01]  /*a0d0*/  STL [R1+0x30c], R206 ;  /* 0x00030cce01007387 */ /* 0x0003e20000100800 */
[----:B------:R-:W2:Y:S01]  /*a0e0*/  MUFU.EX2 R177, R177 ;  /* 0x000000b100b17308 */ /* 0x000ea20000000800 */
[----:B----4-:R-:W-:Y:S02]  /*a0f0*/  @!P2 FMUL R9, R9, R9 ;  /* 0x000000090909a220 */ /* 0x010fe40000400000 */
[----:B-1----:R-:W4:Y:S04]  /*a100*/  LDL.LU R206, [R1+0x5c] ;  /* 0x00005c0001ce7983 */ /* 0x002f280000300800 */
[----:B------:R1:W-:Y:S01]  /*a110*/  STL [R1+0x308], R205 ;  /* 0x000308cd01007387 */ /* 0x0003e20000100800 */
[----:B------:R-:W2:Y:S01]  /*a120*/  MUFU.EX2 R168, R168 ;  /* 0x000000a800a87308 */ /* 0x000ea20000000800 */
[----:B------:R-:W-:-:S02]  /*a130*/  FSETP.GEU.AND P2, PT, R0, -126, PT ;  /* 0xc2fc00000000780b */ /* 0x000fc40003f4e000 */
[----:B-1----:R-:W4:Y:S04]  /*a140*/  LDL.LU R205, [R1+0x68] ;  /* 0x0000680001cd7983 */ /* 0x002f280000300800 */
[----:B------:R1:W-:Y:S04]  /*a150*/  STL [R1+0x304], R204 ;  /* 0x000304cc01007387 */ /* 0x0003e80000100800 */
[----:B-1----:R-:W4:Y:S04]  /*a160*/  LDL.LU R204, [R1+0x6c] ;  /* 0x00006c0001cc7983 */ /* 0x002f280000300800 */
[----:B------:R1:W-:Y:S04]  /*a170*/  STL [R1+0x300], R203 ;  /* 0x000300cb01007387 */ /* 0x0003e80000100800 */
[----:B-1----:R-:W4:Y:S04]  /*a180*/  LDL.LU R203, [R1+0x78] ;  /* 0x0000780001cb7983 */ /* 0x002f280000300800 */
[----:B------:R1:W-:Y:S01]  /*a190*/  STL [R1+0x2fc], R202 ;  /* 0x0002fcca01007387 */ /* 0x0003e20000100800 */
[----:B------:R-:W-:-:S03]  /*a1a0*/  @!P5 FMUL R173, R173, R173 ;  /* 0x000000adadadd220 */ /* 0x000fc60000400000 */
[----:B-1----:R-:W4:Y:S04]  /*a1b0*/  LDL.LU R202, [R1+0x7c] ;  /* 0x00007c0001ca7983 */ /* 0x002f280000300800 */
[----:B------:R1:W-:Y:S01]  /*a1c0*/  STL [R1+0x2f8], R201 ;  /* 0x0002f8c901007387 */ /* 0x0003e20000100800 */
[----:B------:R-:W-:-:S03]  /*a1d0*/  FSETP.GEU.AND P5, PT, R176, -126, PT ;  /* 0xc2fc0000b000780b */ /* 0x000fc60003fae000 */
[----:B-1----:R-:W4:Y:S04]  /*a1e0*/  LDL.LU R201, [R1+0x88] ;  /* 0x0000880001c97983 */ /* 0x002f280000300800 */
[----:B------:R1:W-:Y:S01]  /*a1f0*/  STL [R1+0x2f4], R200 ;  /* 0x0002f4c801007387 */ /* 0x0003e20000100800 */
[----:B--2---:R-:W-:Y:S01]  /*a200*/  @!P4 FMUL R169, R169, R169 ;  /* 0x000000a9a9a9c220 */ /* 0x004fe20000400000 */
[----:B------:R-:W-:Y:S02]  /*a210*/  @!P6 FMUL R177, R177, R177 ;  /* 0x000000b1b1b1e220 */ /* 0x000fe40000400000 */
[----:B-1----:R-:W2:Y:S04]  /*a220*/  LDL.LU R200, [R1+0x8c] ;  /* 0x00008c0001c87983 */ /* 0x002ea80000300800 */
[----:B------:R1:W-:Y:S01]  /*a230*/  STL [R1+0x2f0], R199 ;  /* 0x0002f0c701007387 */ /* 0x0003e20000100800 */
[----:B------:R-:W-:Y:S01]  /*a240*/  FSETP.GEU.AND P4, PT, R172, -126, PT ;  /* 0xc2fc0000ac00780b */ /* 0x000fe20003f8e000 */
[----:B------:R-:W-:Y:S01]  /*a250*/  @!P3 FMUL R168, R168, R168 ;  /* 0x000000a8a8a8b220 */ /* 0x000fe20000400000 */
[----:B------:R-:W-:Y:S01]  /*a260*/  FSETP.GEU.AND P6, PT, R180, -126, PT ;  /* 0xc2fc0000b400780b */ /* 0x000fe20003fce000 */
[----:B-1----:R-:W2:Y:S04]  /*a270*/  LDL.LU R199, [R1+0x98] ;  /* 0x0000980001c77983 */ /* 0x002ea80000300800 */
[----:B------:R1:W-:Y:S01]  /*a280*/  STL [R1+0x2ec], R198 ;  /* 0x0002ecc601007387 */ /* 0x0003e20000100800 */
[----:B------:R-:W-:Y:S01]  /*a290*/  @!P2 FMUL R0, R0, 0.5 ;  /* 0x3f0000000000a820 */ /* 0x000fe20000400000 */
[----:B------:R-:W-:-:S02]  /*a2a0*/  FSETP.GEU.AND P3, PT, R164, -126, PT ;  /* 0xc2fc0000a400780b */ /* 0x000fc40003f6e000 */
[----:B-1----:R-:W2:Y:S04]  /*a2b0*/  LDL.LU R198, [R1+0x9c] ;  /* 0x00009c0001c67983 */ /* 0x002ea80000300800 */
[----:B------:R1:W-:Y:S01]  /*a2c0*/  STL [R1+0x2e8], R197 ;  /* 0x0002e8c501007387 */ /* 0x0003e20000100800 */
[----:B------:R1:W1:Y:S03]  /*a2d0*/  MUFU.EX2 R11, R0 ;  /* 0x00000000000b7308 */ /* 0x0002660000000800 */
[----:B-1----:R-:W2:Y:S04]  /*a2e0*/  LDL.LU R197, [R1+0xa8] ;  /* 0x0000a80001c57983 */ /* 0x002ea80000300800 */
[----:B------:R1:W-:Y:S04]  /*a2f0*/  STL [R1+0x2e4], R196 ;  /* 0x0002e4c401007387 */ /* 0x0003e80000100800 */
        /* <DEDUP_REMOVED lines=11> */
[----:B------:R-:W3:Y:S01]  /*a3b0*/  MUFU.EX2 R152, R176 ;  /* 0x000000b000987308 */ /* 0x000ee20000000800 */
[----:B------:R-:W-:Y:S02]  /*a3c0*/  @!P3 FMUL R164, R164, 0.5 ;  /* 0x3f000000a4a4b820 */ /* 0x000fe40000400000 */
[----:B-1----:R-:W2:Y:S04]  /*a3d0*/  LDL.LU R192, [R1+0xcc] ;  /* 0x0000cc0001c07983 */ /* 0x002ea80000300800 */
[----:B------:R1:W-:Y:S01]  /*a3e0*/  STL [R1+0x2d0], R191 ;  /* 0x0002d0bf01007387 */ /* 0x0003e20000100800 */
[----:B------:R-:W-:-:S03]  /*a3f0*/  FADD R3, -R3, R2 ;  /* 0x0000000203037221 */ /* 0x000fc60000000100 */
[----:B-1----:R-:W2:Y:S04]  /*a400*/  LDL.LU R191, [R1+0xd8] ;  /* 0x0000d80001bf7983 */ /* 0x002ea80000300800 */
[----:B------:R1:W-:Y:S01]  /*a410*/  STL [R1+0x2cc], R190 ;  /* 0x0002ccbe01007387 */ /* 0x0003e20000100800 */
[----:B------:R-:W3:Y:S03]  /*a420*/  MUFU.EX2 R5, R164 ;  /* 0x000000a400057308 */ /* 0x000ee60000000800 */
[----:B-1----:R-:W2:Y:S04]  /*a430*/  LDL.LU R190, [R1+0xdc] ;  /* 0x0000dc0001be7983 */ /* 0x002ea80000300800 */
[----:B------:R1:W-:Y:S01]  /*a440*/  STL [R1+0x2c8], R189 ;  /* 0x0002c8bd01007387 */ /* 0x0003e20000100800 */
[----:B------:R-:W3:Y:S01]  /*a450*/  MUFU.EX2 R172, R172 ;  /* 0x000000ac00ac7308 */ /* 0x000ee20000000800 */
[----:B------:R-:W-:-:S02]  /*a460*/  FMUL R0, R3, UR61 ;  /* 0x0000003d03007c20 */ /* 0x000fc40008400000 */
[----:B-1----:R-:W2:Y:S04]  /*a470*/  LDL.LU R189, [R1+0xe8] ;  /* 0x0000e80001bd7983 */ /* 0x002ea80000300800 */
[----:B------:R1:W-:Y:S01]  /*a480*/  STL [R1+0x2c4], R188 ;  /* 0x0002c4bc01007387 */ /* 0x0003e20000100800 */
[----:B------:R-:W3:Y:S01]  /*a490*/  MUFU.EX2 R180, R180 ;  /* 0x000000b400b47308 */ /* 0x000ee20000000800 */
[----:B------:R-:W-:Y:S01]  /*a4a0*/  FADD R3, R7, R169 ;  /* 0x000000a907037221 */ /* 0x000fe20000000000 */
[----:B------:R-:W-:Y:S01]  /*a4b0*/  FADD R2, R160, R177 ;  /* 0x000000b1a0027221 */ /* 0x000fe20000000000 */
[----:B-1----:R-:W2:Y:S04]  /*a4c0*/  LDL.LU R188, [R1+0xec] ;  /* 0x0000ec0001bc7983 */ /* 0x002ea80000300800 */
[----:B------:R1:W-:Y:S01]  /*a4d0*/  STL [R1+0x2c0], R187 ;  /* 0x0002c0bb01007387 */ /* 0x0003e20000100800 */
[----:B------:R-:W-:Y:S01]  /*a4e0*/  @!P2 FMUL R11, R11, R11 ;  /* 0x0000000b0b0ba220 */ /* 0x000fe20000400000 */
[----:B------:R-:W-:-:S02]  /*a4f0*/  FADD R12, R3, R2 ;  /* 0x00000002030c7221 */ /* 0x000fc40000000000 */
[----:B-1----:R-:W2:Y:S04]  /*a500*/  LDL.LU R187, [R1+0xf8] ;  /* 0x0000f80001bb7983 */ /* 0x002ea80000300800 */
[----:B------:R1:W-:Y:S01]  /*a510*/  STL [R1+0x2bc], R186 ;  /* 0x0002bcba01007387 */ /* 0x0003e20000100800 */
[----:B------:R-:W-:Y:S01]  /*a520*/  FADD R3, R6, R173 ;  /* 0x000000ad06037221 */ /* 0x000fe20000000000 */
[----:B------:R-:W-:Y:S02]  /*a530*/  FADD R2, R9, R11 ;  /* 0x0000000b09027221 */ /* 0x000fe40000000000 */
[----:B-1----:R-:W2:Y:S04]  /*a540*/  LDL.LU R186, [R1+0xfc] ;  /* 0x0000fc0001ba7983 */ /* 0x002ea80000300800 */
[----:B------:R1:W-:Y:S01]  /*a550*/  STL [R1+0x2b8], R185 ;  /* 0x0002b8b901007387 */ /* 0x0003e20000100800 */
[----:B------:R-:W-:-:S03]  /*a560*/  FADD R2, R3, R2 ;  /* 0x0000000203027221 */ /* 0x000fc60000000000 */
[----:B-1----:R-:W2:Y:S04]  /*a570*/  LDL.LU R185, [R1+0x108] ;  /* 0x0001080001b97983 */ /* 0x002ea80000300800 */
[----:B------:R1:W-:Y:S01]  /*a580*/  STL [R1+0x2b4], R184 ;  /* 0x0002b4b801007387 */ /* 0x0003e20000100800 */
[----:B---3--:R-:W-:-:S03]  /*a590*/  @!P5 FMUL R152, R152, R152 ;  /* 0x000000989898d220 */ /* 0x008fc60000400000 */
[----:B-1----:R-:W3:Y:S04]  /*a5a0*/  LDL.LU R184, [R1+0x10c] ;  /* 0x00010c0001b87983 */ /* 0x002ee80000300800 */
[----:B------:R1:W-:Y:S01]  /*a5b0*/  STL [R1+0x2b0], R23 ;  /* 0x0002b01701007387 */ /* 0x0003e20000100800 */
[----:B------:R-:W-:-:S03]  /*a5c0*/  FADD R14, R12, R2 ;  /* 0x000000020c0e7221 */ /* 0x000fc60000000000 */
[----:B-1----:R-:W3:Y:S04]  /*a5d0*/  LDL.LU R23, [R1+0x118] ;  /* 0x0001180001177983 */ /* 0x002ee80000300800 */
[----:B------:R1:W-:Y:S01]  /*a5e0*/  STL [R1+0x2ac], R20 ;  /* 0x0002ac1401007387 */ /* 0x0003e20000100800 */
[----:B------:R-:W-:Y:S01]  /*a5f0*/  FADD R3, R8, R168 ;  /* 0x000000a808037221 */ /* 0x000fe20000000000 */
[----:B------:R-:W-:Y:S02]  /*a600*/  FADD R2, R10, R152 ;  /* 0x000000980a027221 */ /* 0x000fe40000000000 */
[----:B-1----:R-:W3:Y:S04]  /*a610*/  LDL.LU R20, [R1+0x11c] ;  /* 0x00011c0001147983 */ /* 0x002ee80000300800 */
[----:B------:R1:W-:Y:S01]  /*a620*/  STL [R1+0x2a8], R19 ;  /* 0x0002a81301007387 */ /* 0x0003e20000100800 */
[----:B------:R-:W-:Y:S01]  /*a630*/  @!P3 FMUL R5, R5, R5 ;  /* 0x000000050505b220 */ /* 0x000fe20000400000 */
[----:B------:R-:W-:Y:S01]  /*a640*/  @!P4 FMUL R172, R172, R172 ;  /* 0x000000acacacc220 */ /* 0x000fe20000400000 */
[----:B------:R-:W-:Y:S01]  /*a650*/  @!P6 FMUL R180, R180, R180 ;  /* 0x000000b4b4b4e220 */ /* 0x000fe20000400000 */
[----:B-1----:R-:W3:Y:S04]  /*a660*/  LDL.LU R19, [R1+0x128] ;  /* 0x0001280001137983 */ /* 0x002ee80000300800 */
[----:B------:R-:W3:Y:S04]  /*a670*/  LDL.LU R235, [R1+0x198] ;  /* 0x0001980001eb7983 */ /* 0x000ee80000300800 */
[----:B------:R-:W3:Y:S04]  /*a680*/  LDL.LU R234, [R1+0x19c] ;  /* 0x00019c0001ea7983 */ /* 0x000ee80000300800 */
[----:B------:R-:W3:Y:S04]  /*a690*/  LDL.LU R233, [R1+0x1a8] ;  /* 0x0001a80001e97983 */ /* 0x000ee80000300800 */
[----:B------:R-:W3:Y:S04]  /*a6a0*/  LDL.LU R232, [R1+0x1ac] ;  /* 0x0001ac0001e87983 */ /* 0x000ee80000300800 */
[----:B------:R-:W3:Y:S04]  /*a6b0*/  LDL.LU R231, [R1+0x1b8] ;  /* 0x0001b80001e77983 */ /* 0x000ee80000300800 */
[----:B------:R-:W3:Y:S01]  /*a6c0*/  LDL.LU R230, [R1+0x1bc] ;  /* 0x0001bc0001e67983 */ /* 0x000ee20000300800 */
[----:B------:R-:W-:-:S03]  /*a6d0*/  FADD R12, R3, R2 ;  /* 0x00000002030c7221 */ /* 0x000fc60000000000 */
[----:B------:R-:W3:Y:S01]  /*a6e0*/  LDL.LU R229, [R1+0x1c8] ;  /* 0x0001c80001e57983 */ /* 0x000ee20000300800 */
[----:B------:R-:W-:-:S03]  /*a6f0*/  FADD R3, R156, R172 ;  /* 0x000000ac9c037221 */ /* 0x000fc60000000000 */
[----:B------:R-:W3:Y:S01]  /*a700*/  LDL.LU R228, [R1+0x1cc] ;  /* 0x0001cc0001e47983 */ /* 0x000ee20000300800 */
[----:B------:R-:W-:-:S03]  /*a710*/  FADD R2, R5, R180 ;  /* 0x000000b405027221 */ /* 0x000fc60000000000 */
[----:B------:R-:W3:Y:S04]  /*a720*/  LDL.LU R227, [R1+0x1d8] ;  /* 0x0001d80001e37983 */ /* 0x000ee80000300800 */
[----:B------:R-:W3:Y:S04]  /*a730*/  LDL.LU R226, [R1+0x1dc] ;  /* 0x0001dc0001e27983 */ /* 0x000ee80000300800 */
[----:B------:R-:W3:Y:S01]  /*a740*/  LDL.LU R225, [R1+0x1e8] ;  /* 0x0001e80001e17983 */ /* 0x000ee20000300800 */
[----:B------:R-:W-:-:S03]  /*a750*/  FADD R2, R3, R2 ;  /* 0x0000000203027221 */ /* 0x000fc60000000000 */
[----:B------:R-:W3:Y:S04]  /*a760*/  LDL.LU R224, [R1+0x1ec] ;  /* 0x0001ec0001e07983 */ /* 0x000ee80000300800 */
[----:B------:R-:W3:Y:S04]  /*a770*/  LDL.LU R223, [R1+0x1f8] ;  /* 0x0001f80001df7983 */ /* 0x000ee80000300800 */
[----:B------:R-:W3:Y:S01]  /*a780*/  LDL.LU R222, [R1+0x1fc] ;  /* 0x0001fc0001de7983 */ /* 0x000ee20000300800 */
[----:B------:R-:W-:-:S03]  /*a790*/  R2UR UR7, R16 ;  /* 0x00000000100772ca */ /* 0x000fc600000e0000 */
[----:B------:R-:W3:Y:S01]  /*a7a0*/  LDL.LU R181, [R1+0x18c] ;  /* 0x00018c0001b57983 */ /* 0x000ee20000300800 */
[----:B------:R-:W-:-:S03]  /*a7b0*/  FADD R2, R12, R2 ;  /* 0x000000020c027221 */ /* 0x000fc60000000000 */
[----:B------:R-:W4:Y:S04]  /*a7c0*/  LDL.LU R153, [R1+0x1e0] ;  /* 0x0001e00001997983 */ /* 0x000f280000300800 */
[----:B------:R-:W2:Y:S04]  /*a7d0*/  LDL.LU R157, [R1+0x1d4] ;  /* 0x0001d400019d7983 */ /* 0x000ea80000300800 */
[----:B------:R-:W3:Y:S04]  /*a7e0*/  LDL.LU R161, [R1+0x1d0] ;  /* 0x0001d00001a17983 */ /* 0x000ee80000300800 */
[----:B------:R-:W4:Y:S01]  /*a7f0*/  LDL.LU R165, [R1+0x1c4] ;  /* 0x0001c40001a57983 */ /* 0x000f220000300800 */
[----:B------:R-:W-:-:S03]  /*a800*/  FADD R2, R2, R14 ;  /* 0x0000000e02027221 */ /* 0x000fc60000000000 */
[----:B------:R-:W2:Y:S01]  /*a810*/  LDL.LU R164, [R1+0x1c0] ;  /* 0x0001c00001a47983 */ /* 0x000ea20000300800 */
[----:B------:R-:W-:-:S03]  /*a820*/  FSETP.GEU.AND P2, PT, R0, -126, PT ;  /* 0xc2fc00000000780b */ /* 0x000fc60003f4e000 */
[----:B------:R-:W3:Y:S04]  /*a830*/  LDL.LU R176, [R1+0x188] ;  /* 0x0001880001b07983 */ /* 0x000ee80000300800 */
[----:B------:R-:W4:Y:S04]  /*a840*/  LDL.LU R3, [R1+0x1b4] ;  /* 0x0001b40001037983 */ /* 0x000f280000300800 */
[----:B------:R-:W2:Y:S02]  /*a850*/  LDL.LU R12, [R1+0x1b0] ;  /* 0x0001b000010c7983 */ /* 0x000ea40000300800 */
[----:B------:R-:W-:-:S02]  /*a860*/  @!P2 FMUL R0, R0, 0.5 ;  /* 0x3f0000000000a820 */ /* 0x000fc40000400000 */
[----:B------:R-:W3:Y:S04]  /*a870*/  LDL.LU R14, [R1+0x1a4] ;  /* 0x0001a400010e7983 */ /* 0x000ee80000300800 */
[----:B------:R-:W1:Y:S02]  /*a880*/  MUFU.EX2 R0, R0 ;  /* 0x0000000000007308 */ /* 0x000e640000000800 */
[----:B-1----:R-:W-:-:S04]  /*a890*/  @!P2 FMUL R0, R0, R0 ;  /* 0x000000000000a220 */ /* 0x002fc80000400000 */
[-C--:B------:R-:W-:Y:S01]  /*a8a0*/  FMUL R58, R58, R0.reuse ;  /* 0x000000003a3a7220 */ /* 0x080fe20000400000 */
[-C--:B------:R-:W-:Y:S01]  /*a8b0*/  FMUL R59, R59, R0.reuse ;  /* 0x000000003b3b7220 */ /* 0x080fe20000400000 */
[-C--:B------:R-:W-:Y:S01]  /*a8c0*/  FMUL R62, R62, R0.reuse ;  /* 0x000000003e3e7220 */ /* 0x080fe20000400000 */
[-C--:B------:R-:W-:Y:S02]  /*a8d0*/  FMUL R63, R63, R0.reuse ;  /* 0x000000003f3f7220 */ /* 0x080fe40000400000 */
[----:B------:R1:W-:Y:S01]  /*a8e0*/  STL [R1], R58 ;  /* 0x0000003a01007387 */ /* 0x0003e20000100800 */
[-C--:B------:R-:W-:Y:S01]  /*a8f0*/  FMUL R66, R66, R0.reuse ;  /* 0x0000000042427220 */ /* 0x080fe20000400000 */
[-C--:B------:R-:W-:Y:S01]  /*a900*/  FMUL R67, R67, R0.reuse ;  /* 0x0000000043437220 */ /* 0x080fe20000400000 */
[-C--:B------:R-:W-:Y:S01]  /*a910*/  FMUL R70, R70, R0.reuse ;  /* 0x0000000046467220 */ /* 0x080fe20000400000 */
[----:B-1----:R-:W4:Y:S04]  /*a920*/  LDL.LU R58, [R1+0x40c] ;  /* 0x00040c00013a7983 */ /* 0x002f280000300800 */
[----:B------:R1:W-:Y:S01]  /*a930*/  STL [R1+0x4], R59 ;  /* 0x0000043b01007387 */ /* 0x0003e20000100800 */
[-C--:B------:R-:W-:Y:S01]  /*a940*/  FMUL R71, R71, R0.reuse ;  /* 0x0000000047477220 */ /* 0x080fe20000400000 */
[----:B------:R-:W-:-:S02]  /*a950*/  FMUL R74, R74, R0 ;  /* 0x000000004a4a7220 */ /* 0x000fc40000400000 */
[----:B-1----:R-:W4:Y:S04]  /*a960*/  LDL.LU R59, [R1+0x408] ;  /* 0x00040800013b7983 */ /* 0x002f280000300800 */
[----:B------:R1:W-:Y:S01]  /*a970*/  STL [R1+0x10], R62 ;  /* 0x0000103e01007387 */ /* 0x0003e20000100800 */
[----:B------:R-:W-:-:S03]  /*a980*/  FMUL R75, R75, R0 ;  /* 0x000000004b4b7220 */ /* 0x000fc60000400000 */
        /* <DEDUP_REMOVED lines=131> */
[----:B---3--:R-:W-:-:S03]  /*b1c0*/  FMUL R14, R14, R0 ;  /* 0x000000000e0e7220 */ /* 0x008fc60000400000 */
[----:B-1----:R-:W3:Y:S04]  /*b1d0*/  LDL.LU R150, [R1+0x354] ;  /* 0x0003540001967983 */ /* 0x002ee80000300800 */
[----:B------:R1:W-:Y:S01]  /*b1e0*/  STL [R1+0x174], R151 ;  /* 0x0001749701007387 */ /* 0x0003e20000100800 */
[----:B--2---:R-:W-:-:S03]  /*b1f0*/  FMUL R12, R12, R0 ;  /* 0x000000000c0c7220 */ /* 0x004fc60000400000 */
[----:B-1----:R-:W2:Y:S04]  /*b200*/  LDL.LU R151, [R1+0x350] ;  /* 0x0003500001977983 */ /* 0x002ea80000300800 */
[----:B------:R1:W-:Y:S04]  /*b210*/  STL [R1+0x180], R21 ;  /* 0x0001801501007387 */ /* 0x0003e80000100800 */
[----:B-1----:R-:W2:Y:S04]  /*b220*/  LDL.LU R21, [R1+0x34c] ;  /* 0x00034c0001157983 */ /* 0x002ea80000300800 */
[----:B------:R1:W-:Y:S04]  /*b230*/  STL [R1+0x184], R221 ;  /* 0x000184dd01007387 */ /* 0x0003e80000100800 */
[----:B-1----:R1:W5:Y:S04]  /*b240*/  LDL.LU R221, [R1+0x348] ;  /* 0x0003480001dd7983 */ /* 0x0023680000300800 */
[----:B------:R1:W-:Y:S04]  /*b250*/  STL [R1+0x190], R220 ;  /* 0x000190dc01007387 */ /* 0x0003e80000100800 */
[----:B-1----:R1:W5:Y:S04]  /*b260*/  LDL.LU R220, [R1+0x344] ;  /* 0x0003440001dc7983 */ /* 0x0023680000300800 */
[----:B------:R1:W-:Y:S04]  /*b270*/  STL [R1+0x194], R219 ;  /* 0x000194db01007387 */ /* 0x0003e80000100800 */
[----:B-1----:R1:W5:Y:S04]  /*b280*/  LDL.LU R219, [R1+0x340] ;  /* 0x0003400001db7983 */ /* 0x0023680000300800 */
[----:B------:R1:W-:Y:S04]  /*b290*/  STL [R1+0x1a0], R218 ;  /* 0x0001a0da01007387 */ /* 0x0003e80000100800 */
[----:B-1----:R1:W5:Y:S04]  /*b2a0*/  LDL.LU R218, [R1+0x33c] ;  /* 0x00033c0001da7983 */ /* 0x0023680000300800 */
[----:B------:R-:W-:Y:S04]  /*b2b0*/  STL [R1+0x1a4], R14 ;  /* 0x0001a40e01007387 */ /* 0x000fe80000100800 */
[----:B------:R1:W-:Y:S02]  /*b2c0*/  STL [R1+0x1b0], R12 ;  /* 0x0001b00c01007387 */ /* 0x0003e40000100800 */
        /* <DEDUP_REMOVED lines=15> */
[----:B------:R-:W-:Y:S01]  /*b3c0*/  FMNMX R12, R183, R12, !PT ;  /* 0x0000000cb70c7209 */ /* 0x000fe20007800000 */
[-C--:B----4-:R-:W-:Y:S01]  /*b3d0*/  FMUL R3, R3, R0.reuse ;  /* 0x0000000003037220 */ /* 0x090fe20000400000 */
[-C--:B------:R-:W-:Y:S01]  /*b3e0*/  FMUL R164, R164, R0.reuse ;  /* 0x00000000a4a47220 */ /* 0x080fe20000400000 */
        /* <DEDUP_REMOVED lines=70> */
[----:B------:R-:W-:Y:S01]  /*b850*/  FMUL R149, R149, R0 ;  /* 0x0000000095957220 */ /* 0x000fe20000400000 */
[----:B------:R-:W-:-:S02]  /*b860*/  FFMA R22, R0, R22, R2 ;  /* 0x0000001600167223 */ /* 0x000fc40000000002 */
[----:B------:R-:W1:Y:S02]  /*b870*/  SHFL.BFLY PT, R0, R12, 0x1, 0x1f ;  /* 0x0c201f000c007f89 */ /* 0x000e6400000e0000 */
[----:B-1----:R-:W-:-:S05]  /*b880*/  FMNMX R12, R12, R0, !PT ;  /* 0x000000000c0c7209 */ /* 0x002fca0007800000 */
[----:B------:R-:W1:Y:S02]  /*b890*/  SHFL.BFLY PT, R0, R12, 0x2, 0x1f ;  /* 0x0c401f000c007f89 */ /* 0x000e6400000e0000 */
[----:B-1----:R-:W-:-:S04]  /*b8a0*/  FMNMX R12, R12, R0, !PT ;  /* 0x000000000c0c7209 */ /* 0x002fc80007800000 */
[----:B------:R-:W-:-:S04]  /*b8b0*/  FSETP.NEU.AND P2, PT, R12, -INF , PT ;  /* 0xff8000000c00780b */ /* 0x000fc80003f4d000 */
[----:B------:R-:W-:-:S05]  /*b8c0*/  FSEL R2, R12, RZ, P2 ;  /* 0x000000ff0c027208 */ /* 0x000fca0001000000 */
[----:B------:R-:W-:-:S04]  /*b8d0*/  FMUL R0, R2, UR61 ;  /* 0x0000003d02007c20 */ /* 0x000fc80008400000 */
[----:B------:R-:W-:-:S05]  /*b8e0*/  FFMA R154, R154, UR61, -R0 ;  /* 0x0000003d9a9a7c23 */ /* 0x000fca0008000800 */
[----:B------:R-:W-:Y:S01]  /*b8f0*/  FSETP.GEU.AND P6, PT, R154, -126, PT ;  /* 0xc2fc00009a00780b */ /* 0x000fe20003fce000 */
[----:B------:R-:W-:-:S05]  /*b900*/  FFMA R155, R155, UR61, -R0 ;  /* 0x0000003d9b9b7c23 */ /* 0x000fca0008000800 */
[----:B------:R-:W-:-:S07]  /*b910*/  FSETP.GEU.AND P2, PT, R155, -126, PT ;  /* 0xc2fc00009b00780b */ /* 0x000fce0003f4e000 */
[----:B------:R-:W-:-:S06]  /*b920*/  @!P6 FMUL R154, R154, 0.5 ;  /* 0x3f0000009a9ae820 */ /* 0x000fcc0000400000 */
[----:B------:R-:W1:Y:S01]  /*b930*/  MUFU.EX2 R154, R154 ;  /* 0x0000009a009a7308 */ /* 0x000e620000000800 */
[--C-:B------:R-:W-:Y:S01]  /*b940*/  FFMA R162, R162, UR61, -R0.reuse ;  /* 0x0000003da2a27c23 */ /* 0x100fe20008000800 */
[--C-:B------:R-:W-:Y:S01]  /*b950*/  FFMA R158, R158, UR61, -R0.reuse ;  /* 0x0000003d9e9e7c23 */ /* 0x100fe20008000800 */
[----:B------:R-:W-:Y:S01]  /*b960*/  @!P2 FMUL R155, R155, 0.5 ;  /* 0x3f0000009b9ba820 */ /* 0x000fe20000400000 */
[----:B------:R-:W-:Y:S02]  /*b970*/  STL [R1+0x1b4], R3 ;  /* 0x0001b40301007387 */ /* 0x000fe40000100800 */
[----:B------:R-:W-:Y:S01]  /*b980*/  FSETP.GEU.AND P5, PT, R162, -126, PT ;  /* 0xc2fc0000a200780b */ /* 0x000fe20003fae000 */
[--C-:B------:R-:W-:Y:S01]  /*b990*/  FFMA R163, R163, UR61, -R0.reuse ;  /* 0x0000003da3a37c23 */ /* 0x100fe20008000800 */
[----:B------:R-:W-:Y:S01]  /*b9a0*/  STL [R1+0x1c0], R164 ;  /* 0x0001c0a401007387 */ /* 0x000fe20000100800 */
[----:B------:R-:W-:Y:S01]  /*b9b0*/  FFMA R159, R159, UR61, -R0 ;  /* 0x0000003d9f9f7c23 */ /* 0x000fe20008000800 */
[----:B------:R-:W-:-:S02]  /*b9c0*/  FSETP.GEU.AND P3, PT, R158, -126, PT ;  /* 0xc2fc00009e00780b */ /* 0x000fc40003f6e000 */
[----:B------:R4:W-:Y:S02]  /*b9d0*/  STL [R1+0x1c4], R165 ;  /* 0x0001c4a501007387 */ /* 0x0009e40000100800 */
[----:B------:R-:W-:Y:S01]  /*b9e0*/  FSETP.GEU.AND P4, PT, R159, -126, PT ;  /* 0xc2fc00009f00780b */ /* 0x000fe20003f8e000 */
[----:B-1----:R-:W-:Y:S01]  /*b9f0*/  @!P6 FMUL R154, R154, R154 ;  /* 0x0000009a9a9ae220 */ /* 0x002fe20000400000 */
[----:B------:R-:W-:Y:S01]  /*ba00*/  FSETP.GEU.AND P6, PT, R163, -126, PT ;  /* 0xc2fc0000a300780b */ /* 0x000fe20003fce000 */
[----:B----4-:R-:W1:Y:S02]  /*ba10*/  MUFU.EX2 R165, R155 ;  /* 0x0000009b00a57308 */ /* 0x010e640000000800 */
[----:B------:R-:W-:Y:S01]  /*ba20*/  @!P5 FMUL R162, R162, 0.5 ;  /* 0x3f000000a2a2d820 */ /* 0x000fe20000400000 */
[----:B------:R-:W-:Y:S01]  /*ba30*/  FFMA R167, R167, UR61, -R0 ;  /* 0x0000003da7a77c23 */ /* 0x000fe20008000800 */
[----:B------:R-:W-:Y:S02]  /*ba40*/  STL [R1+0x1d0], R161 ;  /* 0x0001d0a101007387 */ /* 0x000fe40000100800 */
[----:B------:R-:W-:-:S02]  /*ba50*/  @!P3 FMUL R158, R158, 0.5 ;  /* 0x3f0000009e9eb820 */ /* 0x000fc40000400000 */
[----:B------:R-:W-:Y:S01]  /*ba60*/  STL [R1+0x1d4], R157 ;  /* 0x0001d49d01007387 */ /* 0x000fe20000100800 */
[----:B------:R-:W4:Y:S03]  /*ba70*/  MUFU.EX2 R162, R162 ;  /* 0x000000a200a27308 */ /* 0x000f260000000800 */
[----:B------:R-:W-:Y:S01]  /*ba80*/  @!P6 FMUL R163, R163, 0.5 ;  /* 0x3f000000a3a3e820 */ /* 0x000fe20000400000 */
[----:B------:R-:W-:Y:S01]  /*ba90*/  STL [R1+0x1e0], R153 ;  /* 0x0001e09901007387 */ /* 0x000fe20000100800 */
[----:B------:R-:W-:-:S03]  /*baa0*/  @!P4 FMUL R159, R159, 0.5 ;  /* 0x3f0000009f9fc820 */ /* 0x000fc60000400000 */
[----:B------:R3:W-:Y:S01]  /*bab0*/  STL [R1+0x1e4], R217 ;  /* 0x0001e4d901007387 */ /* 0x0007e20000100800 */
[----:B-1----:R-:W-:Y:S01]  /*bac0*/  @!P2 FMUL R165, R165, R165 ;  /* 0x000000a5a5a5a220 */ /* 0x002fe20000400000 */
[----:B------:R-:W-:Y:S01]  /*bad0*/  FSETP.GEU.AND P2, PT, R167, -126, PT ;  /* 0xc2fc0000a700780b */ /* 0x000fe20003f4e000 */
[----:B------:R-:W1:Y:S01]  /*bae0*/  MUFU.EX2 R158, R158 ;  /* 0x0000009e009e7308 */ /* 0x000e620000000800 */
[----:B---3--:R-:W3:Y:S07]  /*baf0*/  LDL.LU R217, [R1+0x8] ;  /* 0x0000080001d97983 */ /* 0x008eee0000300800 */
[----:B------:R-:W2:Y:S01]  /*bb00*/  MUFU.EX2 R161, R163 ;  /* 0x000000a300a17308 */ /* 0x000ea20000000800 */
[----:B------:R-:W-:Y:S04]  /*bb10*/  STL [R1+0x1f0], R18 ;  /* 0x0001f01201007387 */ /* 0x000fe80000100800 */
[----:B------:R4:W-:Y:S01]  /*bb20*/  STL [R1+0x1f4], R15 ;  /* 0x0001f40f01007387 */ /* 0x0009e20000100800 */
[----:B------:R-:W-:Y:S01]  /*bb30*/  FFMA R175, R175, UR61, -R0 ;  /* 0x0000003dafaf7c23 */ /* 0x000fe20008000800 */
[----:B----4-:R-:W-:-:S02]  /*bb40*/  FADD R15, -R2, R4 ;  /* 0x00000004020f7221 */ /* 0x010fc40000000100 */
[----:B------:R-:W4:Y:S01]  /*bb50*/  MUFU.EX2 R4, R159 ;  /* 0x0000009f00047308 */ /* 0x000f220000000800 */
[----:B------:R-:W-:Y:S01]  /*bb60*/  @!P2 FMUL R167, R167, 0.5 ;  /* 0x3f000000a7a7a820 */ /* 0x000fe20000400000 */
[----:B------:R-:W-:Y:S01]  /*bb70*/  @!P5 FMUL R162, R162, R162 ;  /* 0x000000a2a2a2d220 */ /* 0x000fe20000400000 */
[--C-:B------:R-:W-:Y:S01]  /*bb80*/  FFMA R170, R170, UR61, -R0.reuse ;  /* 0x0000003daaaa7c23 */ /* 0x100fe20008000800 */
[----:B------:R-:W-:Y:S01]  /*bb90*/  FSETP.GEU.AND P5, PT, R175, -126, PT ;  /* 0xc2fc0000af00780b */ /* 0x000fe20003fae000 */
[--C-:B------:R-:W-:Y:S01]  /*bba0*/  FFMA R179, R179, UR61, -R0.reuse ;  /* 0x0000003db3b37c23 */ /* 0x100fe20008000800 */
[----:B------:R-:W-:Y:S02]  /*bbb0*/  FFMA R171, R171, UR61, -R0 ;  /* 0x0000003dabab7c23 */ /* 0x000fe40008000800 */
[----:B------:R-:W4:Y:S01]  /*bbc0*/  MUFU.EX2 R3, R167 ;  /* 0x000000a700037308 */ /* 0x000f220000000800 */
[----:B-1----:R-:W-:Y:S01]  /*bbd0*/  @!P3 FMUL R158, R158, R158 ;  /* 0x0000009e9e9eb220 */ /* 0x002fe20000400000 */
[----:B--2---:R-:W-:Y:S01]  /*bbe0*/  @!P6 FMUL R161, R161, R161 ;  /* 0x000000a1a1a1e220 */ /* 0x004fe20000400000 */
[----:B------:R-:W-:-:S02]  /*bbf0*/  FSETP.GEU.AND P3, PT, R170, -126, PT ;  /* 0xc2fc0000aa00780b */ /* 0x000fc40003f6e000 */
[----:B------:R-:W-:Y:S01]  /*bc00*/  FSETP.GEU.AND P6, PT, R179, -126, PT ;  /* 0xc2fc0000b300780b */ /* 0x000fe20003fce000 */
[----:B----4-:R-:W-:Y:S01]  /*bc10*/  @!P4 FMUL R4, R4, R4 ;  /* 0x000000040404c220 */ /* 0x010fe20000400000 */
[----:B------:R-:W-:Y:S02]  /*bc20*/  FSETP.GEU.AND P4, PT, R171, -126, PT ;  /* 0xc2fc0000ab00780b */ /* 0x000fe40003f8e000 */
[----:B------:R-:W-:Y:S01]  /*bc30*/  @!P5 FMUL R175, R175, 0.5 ;  /* 0x3f000000afafd820 */ /* 0x000fe20000400000 */
[--C-:B------:R-:W-:Y:S01]  /*bc40*/  FFMA R183, R183, UR61, -R0.reuse ;  /* 0x0000003db7b77c23 */ /* 0x100fe20008000800 */
[--C-:B------:R-:W-:Y:S01]  /*bc50*/  FFMA R178, R178, UR61, -R0.reuse ;  /* 0x0000003db2b27c23 */ /* 0x100fe20008000800 */
[--C-:B------:R-:W-:Y:S01]  /*bc60*/  FFMA R166, R166, UR61, -R0.reuse ;  /* 0x0000003da6a67c23 */ /* 0x100fe20008000800 */
[----:B------:R-:W-:-:S03]  /*bc70*/  FFMA R174, R174, UR61, -R0 ;  /* 0x0000003daeae7c23 */ /* 0x000fc60008000800 */
[----:B------:R-:W-:Y:S01]  /*bc80*/  @!P3 FMUL R170, R170, 0.5 ;  /* 0x3f000000aaaab820 */ /* 0x000fe20000400000 */
[----:B------:R-:W1:Y:S01]  /*bc90*/  MUFU.EX2 R175, R175 ;  /* 0x000000af00af7308 */ /* 0x000e620000000800 */
[----:B------:R-:W-:Y:S01]  /*bca0*/  @!P6 FMUL R179, R179, 0.5 ;  /* 0x3f000000b3b3e820 */ /* 0x000fe20000400000 */
[----:B------:R-:W-:Y:S01]  /*bcb0*/  @!P2 FMUL R3, R3, R3 ;  /* 0x000000030303a220 */ /* 0x000fe20000400000 */
[----:B------:R-:W-:Y:S01]  /*bcc0*/  FSETP.GEU.AND P2, PT, R183, -126, PT ;  /* 0xc2fc0000b700780b */ /* 0x000fe20003f4e000 */
[----:B------:R-:W2:Y:S01]  /*bcd0*/  LDL.LU R167, [R1+0x17c] ;  /* 0x00017c0001a77983 */ /* 0x000ea20000300800 */
[----:B------:R-:W-:-:S03]  /*bce0*/  @!P4 FMUL R171, R171, 0.5 ;  /* 0x3f000000ababc820 */ /* 0x000fc60000400000 */
[----:B------:R-:W4:Y:S08]  /*bcf0*/  MUFU.EX2 R170, R170 ;  /* 0x000000aa00aa7308 */ /* 0x000f300000000800 */
[----:B------:R4:W4:Y:S08]  /*bd00*/  MUFU.EX2 R157, R171 ;  /* 0x000000ab009d7308 */ /* 0x0009300000000800 */
[----:B------:R-:W4:Y:S01]  /*bd10*/  MUFU.EX2 R179, R179 ;  /* 0x000000b300b37308 */ /* 0x000f220000000800 */
[----:B------:R-:W-:Y:S01]  /*bd20*/  @!P2 FMUL R183, R183, 0.5 ;  /* 0x3f000000b7b7a820 */ /* 0x000fe20000400000 */
[----:B-1----:R-:W-:Y:S01]  /*bd30*/  @!P5 FMUL R175, R175, R175 ;  /* 0x000000afafafd220 */ /* 0x002fe20000400000 */
[----:B------:R-:W-:Y:S01]  /*bd40*/  FFMA R0, R182, UR61, -R0 ;  /* 0x0000003db6007c23 */ /* 0x000fe20008000800 */
[----:B------:R-:W-:Y:S01]  /*bd50*/  FSETP.GEU.AND P5, PT, R178, -126, PT ;  /* 0xc2fc0000b200780b */ /* 0x000fe20003fae000 */
[----:B----4-:R-:W-:Y:S01]  /*bd60*/  @!P3 FMUL R170, R170, R170 ;  /* 0x000000aaaaaab220 */ /* 0x010fe20000400000 */
[----:B------:R-:W-:Y:S01]  /*bd70*/  F2FP.F16.F32.PACK_AB R164, R7, R8 ;  /* 0x0000000807a4723e */ /* 0x000fe200000000ff */
[----:B------:R-:W4:Y:S01]  /*bd80*/  LDL.LU R171, [R1+0x178] ;  /* 0x0001780001ab7983 */ /* 0x000f220000300800 */
[----:B------:R-:W1:Y:S01]  /*bd90*/  MUFU.EX2 R183, R183 ;  /* 0x000000b700b77308 */ /* 0x000e620000000800 */
[----:B------:R-:W-:Y:S01]  /*bda0*/  @!P4 FMUL R157, R157, R157 ;  /* 0x0000009d9d9dc220 */ /* 0x000fe20000400000 */
[----:B------:R-:W-:Y:S01]  /*bdb0*/  FSETP.GEU.AND P3, PT, R166, -126, PT ;  /* 0xc2fc0000a600780b */ /* 0x000fe20003f6e000 */
[----:B------:R-:W2:Y:S01]  /*bdc0*/  LDL.LU R182, [R1+0x16c] ;  /* 0x00016c0001b67983 */ /* 0x000ea20000300800 */
[----:B------:R-:W-:Y:S01]  /*bdd0*/  FSETP.GEU.AND P4, PT, R174, -126, PT ;  /* 0xc2fc0000ae00780b */ /* 0x000fe20003f8e000 */
[----:B------:R-:W-:Y:S01]  /*bde0*/  @!P6 FMUL R179, R179, R179 ;  /* 0x000000b3b3b3e220 */ /* 0x000fe20000400000 */
[----:B------:R-:W-:Y:S01]  /*bdf0*/  FSETP.GEU.AND P6, PT, R0, -126, PT ;  /* 0xc2fc00000000780b */ /* 0x000fe20003fce000 */
[----:B------:R-:W-:-:S02]  /*be00*/  FADD R14, R165, R157 ;  /* 0x0000009da50e7221 */ /* 0x000fc40000000000 */
[----:B------:R-:W-:Y:S01]  /*be10*/  FADD R2, R161, R179 ;  /* 0x000000b3a1027221 */ /* 0x000fe20000000000 */
[----:B------:R-:W-:-:S03]  /*be20*/  @!P5 FMUL R178, R178, 0.5 ;  /* 0x3f000000b2b2d820 */ /* 0x000fc60000400000 */
[----:B------:R-:W-:Y:S01]  /*be30*/  FADD R18, R14, R2 ;  /* 0x000000020e127221 */ /* 0x000fe20000000000 */
[----:B------:R-:W-:Y:S01]  /*be40*/  FMUL R2, R15, UR61 ;  /* 0x0000003d0f027c20 */ /* 0x000fe20008400000 */
[----:B------:R-:W1:Y:S01]  /*be50*/  MUFU.EX2 R153, R178 ;  /* 0x000000b200997308 */ /* 0x000e620000000800 */
[----:B------:R-:W-:Y:S01]  /*be60*/  @!P3 FMUL R166, R166, 0.5 ;  /* 0x3f000000a6a6b820 */ /* 0x000fe20000400000 */
[----:B------:R-:W-:Y:S01]  /*be70*/  @!P4 FMUL R174, R174, 0.5 ;  /* 0x3f000000aeaec820 */ /* 0x000fe20000400000 */
[----:B-1----:R-:W-:Y:S01]  /*be80*/  @!P2 FMUL R183, R183, R183 ;  /* 0x000000b7b7b7a220 */ /* 0x002fe20000400000 */
[----:B------:R-:W-:Y:S01]  /*be90*/  @!P6 FMUL R0, R0, 0.5 ;  /* 0x3f0000000000e820 */ /* 0x000fe20000400000 */
[----:B------:R-:W-:-:S03]  /*bea0*/  FSETP.GEU.AND P2, PT, R2, -126, PT ;  /* 0xc2fc00000200780b */ /* 0x000fc60003f4e000 */
[----:B------:R1:W1:Y:S08]  /*beb0*/  MUFU.EX2 R163, R166 ;  /* 0x000000a600a37308 */ /* 0x0002700000000800 */
[----:B------:R-:W1:Y:S08]  /*bec0*/  MUFU.EX2 R159, R174 ;  /* 0x000000ae009f7308 */ /* 0x000e700000000800 */
[----:B------:R-:W1:Y:S01]  /*bed0*/  MUFU.EX2 R155, R0 ;  /* 0x00000000009b7308 */ /* 0x000e620000000800 */
[----:B------:R-:W-:Y:S01]  /*bee0*/  @!P2 FMUL R2, R2, 0.5 ;  /* 0x3f0000000202a820 */ /* 0x000fe20000400000 */
[----:B------:R-:W-:Y:S01]  /*bef0*/  @!P5 FMUL R153, R153, R153 ;  /* 0x000000999999d220 */ /* 0x000fe20000400000 */
[----:B-1----:R-:W-:Y:S01]  /*bf00*/  F2FP.F16.F32.PACK_AB R166, R6, R156 ;  /* 0x0000009c06a6723e */ /* 0x002fe200000000ff */
[----:B------:R-:W-:Y:S01]  /*bf10*/  FADD R6, R154, R170 ;  /* 0x000000aa9a067221 */ /* 0x000fe20000000000 */
[----:B------:R-:W-:Y:S01]  /*bf20*/  @!P3 FMUL R163, R163, R163 ;  /* 0x000000a3a3a3b220 */ /* 0x000fe20000400000 */
[----:B------:R-:W-:Y:S01]  /*bf30*/  FADD R15, R4, R175 ;  /* 0x000000af040f7221 */ /* 0x000fe20000000000 */
[----:B------:R-:W-:Y:S01]  /*bf40*/  FADD R14, R3, R183 ;  /* 0x000000b7030e7221 */ /* 0x000fe20000000000 */
[----:B------:R1:W1:Y:S01]  /*bf50*/  MUFU.EX2 R0, R2 ;  /* 0x0000000200007308 */ /* 0x0002620000000800 */
[----:B------:R-:W-:Y:S01]  /*bf60*/  @!P4 FMUL R159, R159, R159 ;  /* 0x0000009f9f9fc220 */ /* 0x000fe20000400000 */
[----:B------:R-:W4:Y:S01]  /*bf70*/  LDL.LU R174, [R1+0x168] ;  /* 0x0001680001ae7983 */ /* 0x000f220000300800 */
[----:B------:R-:W-:Y:S01]  /*bf80*/  @!P6 FMUL R155, R155, R155 ;  /* 0x0000009b9b9be220 */ /* 0x000fe20000400000 */
[----:B-1----:R-:W-:Y:S01]  /*bf90*/  FADD R2, R162, R153 ;  /* 0x00000099a2027221 */ /* 0x002fe20000000000 */
[----:B------:R-:W-:Y:S01]  /*bfa0*/  FADD R14, R15, R14 ;  /* 0x0000000e0f0e7221 */ /* 0x000fe20000000000 */
[----:B------:R-:W2:Y:S02]  /*bfb0*/  LDL.LU R178, [R1+0x15c] ;  /* 0x00015c0001b27983 */ /* 0x000ea40000300800 */
[----:B------:R-:W-:Y:S01]  /*bfc0*/  FADD R7, R6, R2 ;  /* 0x0000000206077221 */ /* 0x000fe20000000000 */
[----:B------:R-:W-:Y:S01]  /*bfd0*/  FADD R6, R158, R159 ;  /* 0x0000009f9e067221 */ /* 0x000fe20000000000 */
[----:B------:R-:W-:Y:S01]  /*bfe0*/  FADD R2, R163, R155 ;  /* 0x0000009ba3027221 */ /* 0x000fe20000000000 */
[----:B------:R-:W-:Y:S01]  /*bff0*/  FADD R14, R18, R14 ;  /* 0x0000000e120e7221 */ /* 0x000fe20000000000 */
[----:B------:R-:W4:Y:S02]  /*c000*/  LDL.LU R15, [R1+0x158] ;  /* 0x00015800010f7983 */ /* 0x000f240000300800 */
[----:B------:R-:W-:-:S02]  /*c010*/  FADD R2, R6, R2 ;  /* 0x0000000206027221 */ /* 0x000fc40000000000 */
[----:B------:R-:W2:Y:S02]  /*c020*/  LDL.LU R18, [R1+0x14c] ;  /* 0x00014c0001127983 */ /* 0x000ea40000300800 */
[----:B------:R-:W-:Y:S02]  /*c030*/  FADD R2, R7, R2 ;  /* 0x0000000207027221 */ /* 0x000fe40000000000 */
[----:B------:R-:W4:Y:S02]  /*c040*/  LDL.LU R8, [R1+0x148] ;  /* 0x0001480001087983 */ /* 0x000f240000300800 */
[----:B------:R-:W-:Y:S02]  /*c050*/  FADD R6, R2, R14 ;  /* 0x0000000e02067221 */ /* 0x000fe40000000000 */
[----:B------:R-:W2:Y:S04]  /*c060*/  LDL.LU R156, [R1+0x13c] ;  /* 0x00013c00019c7983 */ /* 0x000ea80000300800 */
[----:B------:R-:W4:Y:S04]  /*c070*/  LDL.LU R7, [R1+0x138] ;  /* 0x0001380001077983 */ /* 0x000f280000300800 */
[----:B------:R-:W2:Y:S01]  /*c080*/  LDL.LU R14, [R1+0x12c] ;  /* 0x00012c00010e7983 */ /* 0x000ea20000300800 */
[----:B------:R-:W-:-:S04]  /*c090*/  @!P2 FMUL R0, R0, R0 ;  /* 0x000000000000a220 */ /* 0x000fc80000400000 */
        /* <DEDUP_REMOVED lines=41> */
[----:B---3--:R-:W-:-:S05]  /*c330*/  FMUL R217, R217, R0 ;  /* 0x00000000d9d97220 */ /* 0x008fca0000400000 */
[----:B------:R1:W-:Y:S04]  /*c340*/  STL [R1+0x8], R217 ;  /* 0x000008d901007387 */ /* 0x0003e80000100800 */
[----:B-1----:R1:W5:Y:S04]  /*c350*/  LDL.LU R217, [R1+0x338] ;  /* 0x0003380001d97983 */ /* 0x0023680000300800 */
[----:B------:R3:W-:Y:S04]  /*c360*/  STL [R1+0xc], R216 ;  /* 0x00000cd801007387 */ /* 0x0007e80000100800 */
[----:B---3--:R1:W5:Y:S04]  /*c370*/  LDL.LU R216, [R1+0x334] ;  /* 0x0003340001d87983 */ /* 0x0083680000300800 */
        /* <DEDUP_REMOVED lines=56> */
[----:B------:R3:W-:Y:S01]  /*c700*/  STL [R1+0xf8], R187 ;  /* 0x0000f8bb01007387 */ /* 0x0007e20000100800 */
[----:B--2---:R-:W-:-:S03]  /*c710*/  FMUL R14, R14, R0 ;  /* 0x000000000e0e7220 */ /* 0x004fc60000400000 */
[----:B---3--:R1:W5:Y:S04]  /*c720*/  LDL.LU R187, [R1+0x2c0] ;  /* 0x0002c00001bb7983 */ /* 0x0083680000300800 */
[----:B------:R2:W-:Y:S01]  /*c730*/  STL [R1+0xfc], R186 ;  /* 0x0000fcba01007387 */ /* 0x0005e20000100800 */
[-C--:B----4-:R-:W-:Y:S01]  /*c740*/  FMUL R7, R7, R0.reuse ;  /* 0x0000000007077220 */ /* 0x090fe20000400000 */
[-C--:B------:R-:W-:Y:S02]  /*c750*/  FMUL R156, R156, R0.reuse ;  /* 0x000000009c9c7220 */ /* 0x080fe40000400000 */
[----:B--2---:R1:W5:Y:S04]  /*c760*/  LDL.LU R186, [R1+0x2bc] ;  /* 0x0002bc0001ba7983 */ /* 0x0043680000300800 */
[----:B------:R2:W-:Y:S01]  /*c770*/  STL [R1+0x108], R185 ;  /* 0x000108b901007387 */ /* 0x0005e20000100800 */
[-C--:B------:R-:W-:Y:S01]  /*c780*/  FMUL R8, R8, R0.reuse ;  /* 0x0000000008087220 */ /* 0x080fe20000400000 */
[----:B------:R-:W-:-:S02]  /*c790*/  FMUL R18, R18, R0 ;  /* 0x0000000012127220 */ /* 0x000fc40000400000 */
[----:B--2---:R1:W5:Y:S04]  /*c7a0*/  LDL.LU R185, [R1+0x2b8] ;  /* 0x0002b80001b97983 */ /* 0x0043680000300800 */
[----:B------:R2:W-:Y:S01]  /*c7b0*/  STL [R1+0x10c], R184 ;  /* 0x00010cb801007387 */ /* 0x0005e20000100800 */
[-C--:B------:R-:W-:Y:S01]  /*c7c0*/  FMUL R15, R15, R0.reuse ;  /* 0x000000000f0f7220 */ /* 0x080fe20000400000 */
        /* <DEDUP_REMOVED lines=10> */
[----:B------:R2:W-:Y:S04]  /*c870*/  STL [R1+0x128], R19 ;  /* 0x0001281301007387 */ /* 0x0005e80000100800 */
[----:B--2---:R1:W5:Y:S04]  /*c880*/  LDL.LU R19, [R1+0x2a8] ;  /* 0x0002a80001137983 */ /* 0x0043680000300800 */
[----:B------:R-:W-:Y:S04]  /*c890*/  STL [R1+0x12c], R14 ;  /* 0x00012c0e01007387 */ /* 0x000fe80000100800 */
[----:B------:R-:W-:Y:S04]  /*c8a0*/  STL [R1+0x138], R7 ;  /* 0x0001380701007387 */ /* 0x000fe80000100800 */
[----:B------:R-:W-:Y:S04]  /*c8b0*/  STL [R1+0x13c], R156 ;  /* 0x00013c9c01007387 */ /* 0x000fe80000100800 */
[----:B------:R-:W-:Y:S04]  /*c8c0*/  STL [R1+0x148], R8 ;  /* 0x0001480801007387 */ /* 0x000fe80000100800 */
[----:B------:R-:W-:Y:S04]  /*c8d0*/  STL [R1+0x14c], R18 ;  /* 0x00014c1201007387 */ /* 0x000fe80000100800 */
[----:B------:R-:W-:Y:S04]  /*c8e0*/  STL [R1+0x158], R15 ;  /* 0x0001580f01007387 */ /* 0x000fe80000100800 */
[----:B------:R-:W-:Y:S04]  /*c8f0*/  STL [R1+0x15c], R178 ;  /* 0x00015cb201007387 */ /* 0x000fe80000100800 */
[----:B------:R-:W-:Y:S01]  /*c900*/  STL [R1+0x168], R174 ;  /* 0x000168ae01007387 */ /* 0x000fe20000100800 */
[----:B------:R-:W-:-:S03]  /*c910*/  FMUL R232, R232, R0 ;  /* 0x00000000e8e87220 */ /* 0x000fc60000400000 */
[----:B------:R-:W-:Y:S01]  /*c920*/  STL [R1+0x16c], R182 ;  /* 0x00016cb601007387 */ /* 0x000fe20000100800 */
[----:B------:R-:W-:-:S03]  /*c930*/  FMUL R231, R231, R0 ;  /* 0x00000000e7e77220 */ /* 0x000fc60000400000 */
[----:B------:R-:W-:Y:S01]  /*c940*/  STL [R1+0x178], R171 ;  /* 0x000178ab01007387 */ /* 0x000fe20000100800 */
[----:B------:R-:W-:-:S03]  /*c950*/  FMUL R230, R230, R0 ;  /* 0x00000000e6e67220 */ /* 0x000fc60000400000 */
[----:B------:R2:W-:Y:S01]  /*c960*/  STL [R1+0x17c], R167 ;  /* 0x00017ca701007387 */ /* 0x0005e20000100800 */
        /* <DEDUP_REMOVED lines=15> */
[----:B------:R1:W-:Y:S04]  /*ca60*/  STL [R1+0x1bc], R230 ;  /* 0x0001bce601007387 */ /* 0x0003e80000100800 */
[----:B------:R1:W-:Y:S04]  /*ca70*/  STL [R1+0x1c8], R229 ;  /* 0x0001c8e501007387 */ /* 0x0003e80000100800 */
[----:B------:R1:W-:Y:S04]  /*ca80*/  STL [R1+0x1cc], R228 ;  /* 0x0001cce401007387 */ /* 0x0003e80000100800 */
[----:B------:R1:W-:Y:S04]  /*ca90*/  STL [R1+0x1d8], R227 ;  /* 0x0001d8e301007387 */ /* 0x0003e80000100800 */
[----:B------:R1:W-:Y:S04]  /*caa0*/  STL [R1+0x1dc], R226 ;  /* 0x0001dce201007387 */ /* 0x0003e80000100800 */
[----:B------:R1:W-:Y:S04]  /*cab0*/  STL [R1+0x1e8], R225 ;  /* 0x0001e8e101007387 */ /* 0x0003e80000100800 */
[----:B------:R1:W-:Y:S04]  /*cac0*/  STL [R1+0x1ec], R224 ;  /* 0x0001ece001007387 */ /* 0x0003e80000100800 */
[----:B------:R1:W-:Y:S04]  /*cad0*/  STL [R1+0x1f8], R223 ;  /* 0x0001f8df01007387 */ /* 0x0003e80000100800 */
[----:B------:R1:W-:Y:S01]  /*cae0*/  STL [R1+0x1fc], R222 ;  /* 0x0001fcde01007387 */ /* 0x0003e20000100800 */
[----:B------:R-:W-:Y:S01]  /*caf0*/  ULEA UR7, UR6, UR7, 0x3 ;  /* 0x0000000706077291 */ /* 0x000fe2000f8e183f */
[----:B------:R-:W-:Y:S01]  /*cb00*/  SHF.L.U32 R2, R17, 0x1f, RZ ;  /* 0x0000001f11027819 */ /* 0x000fe200000006ff */
[----:B------:R-:W-:Y:S01]  /*cb10*/  FMUL R26, R26, R0 ;  /* 0x000000001a1a7220 */ /* 0x000fe20000400000 */
[----:B------:R-:W-:Y:S01]  /*cb20*/  F2FP.F16.F32.PACK_AB R165, R165, R154 ;  /* 0x0000009aa5a5723e */ /* 0x000fe200000000ff */
[----:B------:R-:W-:Y:S01]  /*cb30*/  FMUL R27, R27, R0 ;  /* 0x000000001b1b7220 */ /* 0x000fe20000400000 */
[----:B--2---:R-:W-:Y:S01]  /*cb40*/  F2FP.F16.F32.PACK_AB R167, R4, R158 ;  /* 0x0000009e04a7723e */ /* 0x004fe200000000ff */
[----:B------:R-:W-:Y:S01]  /*cb50*/  FMUL R30, R30, R0 ;  /* 0x000000001e1e7220 */ /* 0x000fe20000400000 */
[----:B------:R-:W-:-:S02]  /*cb60*/  F2FP.F16.F32.PACK_AB R161, R161, R162 ;  /* 0x000000a2a1a1723e */ /* 0x000fc400000000ff */
[----:B------:R1:W2:Y:S01]  /*cb70*/  SYNCS.PHASECHK.TRANS64.TRYWAIT P2, [UR7+0x70000], R2 ;  /* 0x07000002ff0075a7 */ /* 0x0002a20008040147 */
        /* <DEDUP_REMOVED lines=61> */
[----:B------:R-:W-:Y:S01]  /*cf50*/  FFMA R21, R0, R21, R6 ;  /* 0x0000001500157223 */ /* 0x000fe20000000006 */
[----:B------:R-:W-:-:S02]  /*cf60*/  F2FP.F16.F32.PACK_AB R160, R160, R10 ;  /* 0x0000000aa0a0723e */ /* 0x000fc400000000ff */
[----:B------:R-:W-:Y:S02]  /*cf70*/  F2FP.F16.F32.PACK_AB R162, R9, R5 ;  /* 0x0000000509a2723e */ /* 0x000fe400000000ff */
[----:B------:R-:W-:Y:S02]  /*cf80*/  F2FP.F16.F32.PACK_AB R163, R3, R163 ;  /* 0x000000a303a3723e */ /* 0x000fe400000000ff */
[----:B------:R-:W-:Y:S02]  /*cf90*/  F2FP.F16.F32.PACK_AB R156, R169, R168 ;  /* 0x000000a8a99c723e */ /* 0x000fe400000000ff */
[----:B------:R-:W-:Y:S02]  /*cfa0*/  F2FP.F16.F32.PACK_AB R157, R157, R170 ;  /* 0x000000aa9d9d723e */ /* 0x000fe400000000ff */
[----:B------:R-:W-:Y:S02]  /*cfb0*/  F2FP.F16.F32.PACK_AB R158, R173, R172 ;  /* 0x000000acad9e723e */ /* 0x000fe400000000ff */
[----:B------:R-:W-:-:S02]  /*cfc0*/  F2FP.F16.F32.PACK_AB R159, R175, R159 ;  /* 0x0000009faf9f723e */ /* 0x000fc400000000ff */
[----:B------:R-:W-:Y:S02]  /*cfd0*/  F2FP.F16.F32.PACK_AB R152, R177, R152 ;  /* 0x00000098b198723e */ /* 0x000fe400000000ff */
[----:B------:R-:W-:Y:S02]  /*cfe0*/  F2FP.F16.F32.PACK_AB R153, R179, R153 ;  /* 0x00000099b399723e */ /* 0x000fe400000000ff */
[----:B------:R-:W-:Y:S01]  /*cff0*/  F2FP.F16.F32.PACK_AB R154, R11, R180 ;  /* 0x000000b40b9a723e */ /* 0x000fe200000000ff */
[----:B-12---:R-:W-:Y:S06]  /*d000*/  @!P0 BRA `(.L_x_27) ;  /* 0x0000000000048947 */ /* 0x006fec0003800000 */
[----:B------:R-:W-:Y:S01]  /*d010*/  BPT.TRAP 0x1 ;  /* 0x000000040000795c */ /* 0x000fe20000300000 */
.L_x_27:
[----:B------:R-:W-:Y:S05]  /*d020*/  @P2 BRA `(.L_x_28) ;  /* 0x0000000000082947 */ /* 0x000fea0003800000 */
[----:B------:R-:W1:Y:S02]  /*d030*/  SYNCS.PHASECHK.TRANS64.TRYWAIT P2, [UR7+0x70000], R2 ;  /* 0x07000002ff0075a7 */ /* 0x000e640008040147 */
[----:B-1----:R-:W-:Y:S05]  /*d040*/  @!P2 BRA `(.L_x_29) ;  /* 0x000000dc00f4a947 */ /* 0x002fea0003800000 */
.L_x_28:
        /* <DEDUP_REMOVED lines=64> */
[----:B--2---:R-:W2:Y:S04]  /*d450*/  LDL.LU.64 R24, [R1] ;  /* 0x0000000001187983 */ /* 0x004ea80000300a00 */
        /* <DEDUP_REMOVED lines=63> */
[----:B-----5:R-:W-:Y:S01]  /*d850*/  R2UR UR7, R23 ;  /* 0x00000000170772ca */ /* 0x020fe200000e0000 */
[----:B------:R-:W-:-:S02]  /*d860*/  UMOV UR11, 0x40000040 ;  /* 0x40000040000b7882 */ /* 0x000fc40000000000 */
[----:B------:R-:W-:Y:S04]  /*d870*/  STL [R1+0x570], R155 ;  /* 0x0005709b01007387 */ /* 0x000fe80000100800 */
[----:B------:R-:W-:Y:S04]  /*d880*/  STL [R1+0x56c], R183 ;  /* 0x00056cb701007387 */ /* 0x000fe80000100800 */
[----:B------:R-:W-:Y:S02]  /*d890*/  STL [R1+0x568], R152 ;  /* 0x0005689801007387 */ /* 0x000fe40000100800 */
[----:B------:R-:W-:-:S02]  /*d8a0*/  ULEA UR7, UR6, UR7, 0xc ;  /* 0x0000000706077291 */ /* 0x000fc4000f8e603f */
[----:B------:R-:W-:Y:S04]  /*d8b0*/  STL [R1+0x564], R153 ;  /* 0x0005649901007387 */ /* 0x000fe80000100800 */
[----:B------:R-:W-:Y:S01]  /*d8c0*/  STL [R1+0x560], R154 ;  /* 0x0005609a01007387 */ /* 0x000fe20000100800 */
[----:B------:R-:W-:-:S03]  /*d8d0*/  UMOV UR10, UR7 ;  /* 0x00000007000a7c82 */ /* 0x000fc60008000000 */
        /* <DEDUP_REMOVED lines=45> */
[----:B------:R3:W-:Y:S04]  /*dbb0*/  STL [R1+0x4a8], R12 ;  /* 0x0004a80c01007387 */ /* 0x0007e80000100800 */
[----:B------:R4:W-:Y:S01]  /*dbc0*/  STL [R1+0x574], R23 ;  /* 0x0005741701007387 */ /* 0x0009e20000100800 */
[----:B--2---:R-:W-:-:S06]  /*dbd0*/  WARPGROUP.ARRIVE ;  /* 0x00000000000079c5 */ /* 0x004fcc0000000000 */
[----:B------:R-:W-:Y:S03]  /*dbe0*/  HGMMA.64x256x16.F32 R24, R164, gdesc[UR8].tnspB, R24, gsb0 ;  /* 0x43e00008a4187df0 */ /* 0x000fe60008000818 */
[----:B------:R-:W-:Y:S02]  /*dbf0*/  WARPGROUP.DEPBAR.LE gsb0, 0x0 ;  /* 0x00008000000079c5 */ /* 0x000fe40000010000 */
[----:B------:R-:W-:Y:S01]  /*dc00*/  STL.64 [R1], R24 ;  /* 0x0000001801007387 */ /* 0x000fe20000100a00 */
[----:B-1----:R-:W-:Y:S01]  /*dc10*/  MOV R2, R150 ;  /* 0x0000009600027202 */ /* 0x002fe20000000f00 */
        /* <DEDUP_REMOVED lines=8> */
[----:B---3--:R-:W-:Y:S01]  /*dca0*/  IMAD.MOV.U32 R12, RZ, RZ, R140 ;  /* 0x000000ffff0c7224 */ /* 0x008fe200078e008c */
        /* <DEDUP_REMOVED lines=24> */
[----:B----4-:R-:W-:Y:S01]  /*de30*/  MOV R23, R129 ;  /* 0x0000008100177202 */ /* 0x010fe20000000f00 */
        /* <DEDUP_REMOVED lines=141> */
[----:B------:R-:W-:-:S02]  /*e710*/  UMOV UR11, 0x40000040 ;  /* 0x40000040000b7882 */ /* 0x000fc40000000000 */
[----:B------:R-:W-:Y:S04]  /*e720*/  STL.64 [R1+0x960], R158 ;  /* 0x0009609e01007387 */ /* 0x000fe80000100a00 */
[----:B------:R-:W-:Y:S01]  /*e730*/  STL.64 [R1+0x958], R156 ;  /* 0x0009589c01007387 */ /* 0x000fe20000100a00 */
        /* <DEDUP_REMOVED lines=190> */
[----:B------:R-:W-:Y:S01]  /*f320*/  MOV R159, R0 ;  /* 0x00000000009f7202 */ /* 0x000fe20000000f00 */
[----:B------:R-:W-:Y:S01]  /*f330*/  UIADD3 UR10, UR7, 0x80, URZ ;  /* 0x00000080070a7890 */ /* 0x000fe2000fffe03f */
[----:B------:R-:W-:-:S04]  /*f340*/  UMOV UR11, 0x40000040 ;  /* 0x40000040000b7882 */ /* 0x000fc80000000000 */
        /* <DEDUP_REMOVED lines=130> */
[----:B------:R-:W-:Y:S01]  /*fb70*/  UMOV UR11, 0x40000040 ;  /* 0x40000040000b7882 */ /* 0x000fe20000000000 */
[----:B---3--:R-:W-:-:S07]  /*fb80*/  WARPGROUP.ARRIVE ;  /* 0x00000000000079c5 */ /* 0x008fce0000000000 */
        /* <DEDUP_REMOVED lines=131> */
[----:B------:R-:W-:Y:S01]  /*103c0*/  UMOV UR11, 0x40000040 ;  /* 0x40000040000b7882 */ /* 0x000fe20000000000 */
[----:B--2---:R-:W-:-:S07]  /*103d0*/  WARPGROUP.ARRIVE ;  /* 0x00000000000079c5 */ /* 0x004fce0000000000 */
        /* <DEDUP_REMOVED lines=10> */
[----:B------:R-:W-:Y:S01]  /*10480*/  STL.64 [R1+0x40], R40 ;  /* 0x0000402801007387 */ /* 0x000fe20000100a00 */
[----:B------:R-:W-:-:S03]  /*10490*/  IMAD.MOV.U32 R2, RZ, RZ, R150 ;  /* 0x000000ffff027224 */ /* 0x000fc600078e0096 */
[----:B------:R-:W-:Y:S01]  /*104a0*/  STL.64 [R1+0x48], R42 ;  /* 0x0000482a01007387 */ /* 0x000fe20000100a00 */
[----:B------:R-:W-:-:S03]  /*104b0*/  MOV R0, R151 ;  /* 0x0000009700007202 */ /* 0x000fc60000000f00 */
[----:B------:R-:W-:Y:S01]  /*104c0*/  STL.64 [R1+0x50], R44 ;  /* 0x0000502c01007387 */ /* 0x000fe20000100a00 */
[----:B------:R-:W-:-:S03]  /*104d0*/  MOV R4, R148 ;  /* 0x0000009400047202 */ /* 0x000fc60000000f00 */
[----:B------:R-:W-:Y:S01]  /*104e0*/  STL.64 [R1+0x58], R46 ;  /* 0x0000582e01007387 */ /* 0x000fe20000100a00 */
[----:B------:R-:W-:Y:S01]  /*104f0*/  MOV R3, R149 ;  /* 0x0000009500037202 */ /* 0x000fe20000000f00 */
[----:B------:R-:W-:Y:S02]  /*10500*/  IMAD.MOV.U32 R6, RZ, RZ, R146 ;  /* 0x000000ffff067224 */ /* 0x000fe400078e0092 */
[----:B------:R1:W-:Y:S01]  /*10510*/  STL [R1+0x60], R48 ;  /* 0x0000603001007387 */ /* 0x0003e20000100800 */
[----:B------:R-:W-:-:S03]  /*10520*/  MOV R5, R147 ;  /* 0x0000009300057202 */ /* 0x000fc60000000f00 */
[----:B------:R-:W2:Y:S01]  /*10530*/  LDL.LU.64 R150, [R1+0x770] ;  /* 0x0007700001967983 */ /* 0x000ea20000300a00 */
[----:B------:R-:W-:Y:S01]  /*10540*/  MOV R8, R144 ;  /* 0x0000009000087202 */ /* 0x000fe20000000f00 */
[----:B------:R-:W-:Y:S01]  /*10550*/  IMAD.MOV.U32 R10, RZ, RZ, R142 ;  /* 0x000000ffff0a7224 */ /* 0x000fe200078e008e */
[----:B------:R-:W-:Y:S01]  /*10560*/  MOV R7, R145 ;  /* 0x0000009100077202 */ /* 0x000fe20000000f00 */
[----:B------:R-:W2:Y:S01]  /*10570*/  LDL.LU.64 R148, [R1+0x768] ;  /* 0x0007680001947983 */ /* 0x000ea20000300a00 */
        /* <DEDUP_REMOVED lines=140> */
[----:B------:R-:W-:-:S03]  /*10e40*/  MOV R23, R49 ;  /* 0x0000003100177202 */ /* 0x000fc60000000f00 */
        /* <DEDUP_REMOVED lines=109> */
[----:B------:R-:W-:-:S03]  /*11520*/  IMAD.MOV.U32 R51, RZ, RZ, R183 ;  /* 0x000000ffff337224 */ /* 0x000fc600078e00b7 */
[----:B------:R-:W2:Y:S04]  /*11530*/  LDL.LU R47, [R1+0x5c] ;  /* 0x00005c00012f7983 */ /* 0x000ea80000300800 */
[----:B------:R-:W2:Y:S01]  /*11540*/  LDL.LU R48, [R1+0x60] ;  /* 0x0000600001307983 */ /* 0x000ea20000300800 */
[----:B------:R-:W-:-:S03]  /*11550*/  MOV R52, R152 ;  /* 0x0000009800347202 */ /* 0x000fc60000000f00 */
        /* <DEDUP_REMOVED lines=64> */
[----:B------:R-:W-:Y:S01]  /*11960*/  MOV R93, R22 ;  /* 0x00000016005d7202 */ /* 0x000fe20000000f00 */
[----:B------:R1:W5:Y:S01]  /*11970*/  LDL.LU R220, [R1+0x558] ;  /* 0x0005580001dc7983 */ /* 0x0003620000300800 */
[----:B------:R-:W-:Y:S02]  /*11980*/  MOV R94, R21 ;  /* 0x00000015005e7202 */ /* 0x000fe40000000f00 */
[----:B------:R-:W-:Y:S01]  /*11990*/  MOV R96, R19 ;  /* 0x0000001300607202 */ /* 0x000fe20000000f00 */
[----:B------:R1:W5:Y:S01]  /*119a0*/  LDL.LU R219, [R1+0x554] ;  /* 0x0005540001db7983 */ /* 0x0003620000300800 */
[----:B------:R-:W-:Y:S02]  /*119b0*/  MOV R97, R17 ;  /* 0x0000001100617202 */ /* 0x000fe40000000f00 */
        /* <DEDUP_REMOVED lines=59> */
[----:B------:R-:W-:-:S03]  /*11d70*/  MOV R150, R2 ;  /* 0x0000000200967202 */ /* 0x000fc60000000f00 */
        /* <DEDUP_REMOVED lines=23> */
[----:B---3--:R-:W-:-:S04]  /*11ef0*/  F2FP.F16.F32.PACK_AB R155, R183, R155 ;  /* 0x0000009bb79b723e */ /* 0x008fc800000000ff */
        /* <DEDUP_REMOVED lines=139> */
.L_x_30:
[----:B-----5:R-:W-:Y:S02]  /*127b0*/  R2UR UR10, R16 ;  /* 0x00000000100a72ca */ /* 0x020fe400000e0000 */
[----:B------:R-:W-:-:S13]  /*127c0*/  R2UR UR7, R20 ;  /* 0x00000000140772ca */ /* 0x000fda00000e0000 */
[----:B------:R-:W-:-:S04]  /*127d0*/  ULEA UR7, UR7, UR10, 0x3 ;  /* 0x0000000a07077291 */ /* 0x000fc8000f8e183f */
[----:B------:R-:W-:-:S04]  /*127e0*/  UIADD3 UR7, UR7, 0x70028, URZ ;  /* 0x0007002807077890 */ /* 0x000fc8000fffe03f */
[----:B------:R-:W-:-:S09]  /*127f0*/  UPRMT UR7, URZ, 0x654, UR7 ;  /* 0x000006543f077896 */ /* 0x000fd20008000007 */
[----:B------:R-:W-:Y:S01]  /*12800*/  SYNCS.ARRIVE.TRANS64.RED.A1T0 RZ, [UR7], RZ ;  /* 0x000000ffffff79a7 */ /* 0x000fe20008100407 */
[----:B------:R-:W-:Y:S05]  /*12810*/  @P1 BRA `(.L_x_31) ;  /* 0x0000000000041947 */ /* 0x000fea0003800000 */
[----:B------:R-:W-:Y:S01]  /*12820*/  BPT.TRAP 0x1 ;  /* 0x000000040000795c */ /* 0x000fe20000300000 */
.L_x_31:
[----:B------:R-:W-:-:S13]  /*12830*/  R2UR UR7, R20 ;  /* 0x00000000140772ca */ /* 0x000fda00000e0000 */
[----:B------:R-:W-:-:S04]  /*12840*/  UIADD3 UR7, UR7, 0x1, URZ ;  /* 0x0000000107077890 */ /* 0x000fc8000fffe03f */
[----:B------:R-:W-:-:S04]  /*12850*/  UISETP.NE.AND UP0, UPT, UR7, 0x5, UPT ;  /* 0x000000050700788c */ /* 0x000fc8000bf05270 */
[----:B------:R-:W-:Y:S01]  /*12860*/  USEL UR7, UR7, URZ, UP0 ;  /* 0x0000003f07077287 */ /* 0x000fe20008000000 */
[----:B------:R-:W-:Y:S11]  /*12870*/  @!P0 BRA `(.L_x_32) ;  /* 0x0000000000048947 */ /* 0x000ff60003800000 */
[----:B------:R-:W-:Y:S01]  /*12880*/  BPT.TRAP 0x1 ;  /* 0x000000040000795c */ /* 0x000fe20000300000 */
.L_x_32:
[----:B------:R-:W-:-:S13]  /*12890*/  R2UR UR10, R16 ;  /* 0x00000000100a72ca */ /* 0x000fda00000e0000 */
[----:B------:R-:W-:-:S04]  /*128a0*/  ULEA UR10, UR7, UR10, 0x3 ;  /* 0x0000000a070a7291 */ /* 0x000fc8000f8e183f */
[----:B------:R-:W-:-:S04]  /*128b0*/  UIADD3 UR10, UR10, 0x70028, URZ ;  /* 0x000700280a0a7890 */ /* 0x000fc8000fffe03f */
[----:B------:R-:W-:-:S09]  /*128c0*/  UPRMT UR10, URZ, 0x654, UR10 ;  /* 0x000006543f0a7896 */ /* 0x000fd2000800000a */
[----:B------:R-:W-:Y:S01]  /*128d0*/  SYNCS.ARRIVE.TRANS64.RED.A1T0 RZ, [UR10], RZ ;  /* 0x000000ffffff79a7 */ /* 0x000fe2000810040a */
[----:B------:R-:W-:Y:S05]  /*128e0*/  @P1 BRA `(.L_x_33) ;  /* 0x0000000000041947 */ /* 0x000fea0003800000 */
[----:B------:R-:W-:Y:S01]  /*128f0*/  BPT.TRAP 0x1 ;  /* 0x000000040000795c */ /* 0x000fe20000300000 */
.L_x_33:
[----:B------:R-:W-:Y:S01]  /*12900*/  UIADD3 UR6, UR6, 0x1, URZ ;  /* 0x0000000106067890 */ /* 0x000fe2000fffe03f */
[C---:B------:R-:W-:Y:S01]  /*12910*/  ISETP.GT.AND P2, PT, R19.reuse, 0x2, PT ;  /* 0x000000021300780c */ /* 0x040fe20003f44270 */
[----:B------:R-:W-:Y:S01]  /*12920*/  UIADD3 UR7, UR7, 0x1, URZ ;  /* 0x0000000107077890 */ /* 0x000fe2000fffe03f */
[----:B------:R-:W-:Y:S01]  /*12930*/  IADD3 R2, R19, -0x1, RZ ;  /* 0xffffffff13027810 */ /* 0x000fe20007ffe0ff */
[----:B------:R-:W-:Y:S01]  /*12940*/  UISETP.NE.AND UP2, UPT, UR6, 0x5, UPT ;  /* 0x000000050600788c */ /* 0x000fe2000bf45270 */
[----:B------:R-:W-:Y:S01]  /*12950*/  MOV R4, R12 ;  /* 0x0000000c00047202 */ /* 0x000fe20000000f00 */
[----:B------:R-:W-:Y:S01]  /*12960*/  UISETP.NE.AND UP0, UPT, UR7, 0x5, UPT ;  /* 0x000000050700788c */ /* 0x000fe2000bf05270 */
[----:B------:R-:W-:Y:S01]  /*12970*/  MOV R19, R2 ;  /* 0x0000000200137202 */ /* 0x000fe20000000f00 */
[----:B------:R-:W-:Y:S01]  /*12980*/  USEL UR10, URZ, 0x1, UP2 ;  /* 0x000000013f0a7887 */ /* 0x000fe20009000000 */
[----:B------:R-:W-:Y:S01]  /*12990*/  IMAD.MOV.U32 R2, RZ, RZ, R13 ;  /* 0x000000ffff027224 */ /* 0x000fe200078e000d */
[----:B------:R-:W-:-:S02]  /*129a0*/  USEL UR7, UR7, URZ, UP0 ;  /* 0x0000003f07077287 */ /* 0x000fc40008000000 */
[----:B------:R-:W-:Y:S02]  /*129b0*/  USEL UR60, UR6, URZ, UP2 ;  /* 0x0000003f063c7287 */ /* 0x000fe40009000000 */
[----:B------:R-:W-:Y:S02]  /*129c0*/  LOP3.LUT R0, R17, UR10, RZ, 0x3c, !PT ;  /* 0x0000000a11007c12 */ /* 0x000fe4000f8e3cff */
[----:B------:R-:W-:Y:S01]  /*129d0*/  MOV R20, UR7 ;  /* 0x0000000700147c02 */ /* 0x000fe20008000f00 */
[----:B------:R-:W-:Y:S07]  /*129e0*/  @P2 BRA `(.L_x_34) ;  /* 0xffffff5800542947 */ /* 0x000fee000383ffff */
.L_x_23:
[----:B------:R-:W1:Y:S01]  /*129f0*/  SHFL.BFLY PT, R0, R22, 0x1, 0x1f ;  /* 0x0c201f0016007f89 */ /* 0x000e6200000e0000 */
[----:B------:R-:W-:Y:S01]  /*12a00*/  BSSY B0, `(.L_x_35) ;  /* 0x0000025000007945 */ /* 0x000fe20003800000 */
[----:B------:R-:W-:Y:S02]  /*12a10*/  MOV R10, 0x7f800000 ;  /* 0x7f800000000a7802 */ /* 0x000fe40000000f00 */
[----:B------:R-:W2:Y:S01]  /*12a20*/  SHFL.BFLY PT, R2, R21, 0x1, 0x1f ;  /* 0x0c201f0015027f89 */ /* 0x000ea200000e0000 */
[----:B------:R-:W-:Y:S02]  /*12a30*/  MOV R9, 0x3f800000 ;  /* 0x3f80000000097802 */ /* 0x000fe40000000f00 */
[----:B------:R-:W-:Y:S01]  /*12a40*/  MOV R8, 0x7f800000 ;  /* 0x7f80000000087802 */ /* 0x000fe20000000f00 */
[----:B-1----:R-:W-:Y:S01]  /*12a50*/  FADD R22, R0, R22 ;  /* 0x0000001600167221 */ /* 0x002fe20000000000 */
[----:B--2---:R-:W-:-:S04]  /*12a60*/  FADD R21, R2, R21 ;  /* 0x0000001502157221 */ /* 0x004fc80000000000 */
[----:B------:R-:W1:Y:S04]  /*12a70*/  SHFL.BFLY PT, R0, R22, 0x2, 0x1f ;  /* 0x0c401f0016007f89 */ /* 0x000e6800000e0000 */
[----:B------:R-:W2:Y:S01]  /*12a80*/  SHFL.BFLY PT, R11, R21, 0x2, 0x1f ;  /* 0x0c401f00150b7f89 */ /* 0x000ea200000e0000 */
[C---:B-1----:R-:W-:Y:S01]  /*12a90*/  FSETP.NE.AND P0, PT, R22.reuse, -R0, PT ;  /* 0x800000001600720b */ /* 0x042fe20003f05000 */
[----:B------:R-:W-:Y:S01]  /*12aa0*/  FADD R22, R22, R0 ;  /* 0x0000000016167221 */ /* 0x000fe20000000000 */
[----:B------:R-:W-:Y:S02]  /*12ab0*/  IMAD.MOV.U32 R0, RZ, RZ, 0x3f800000 ;  /* 0x3f800000ff007424 */ /* 0x000fe400078e00ff */
[----:B--2---:R-:W-:-:S09]  /*12ac0*/  FADD R4, R21, R11 ;  /* 0x0000000b15047221 */ /* 0x004fd20000000000 */
[----:B------:R-:W-:Y:S05]  /*12ad0*/  @!P0 BRA `(.L_x_36) ;  /* 0x00000000005c8947 */ /* 0x000fea0003800000 */
[----:B------:R-:W-:Y:S01]  /*12ae0*/  MOV R0, R22 ;  /* 0x0000001600007202 */ /* 0x000fe20000000f00 */
[----:B------:R-:W-:Y:S03]  /*12af0*/  BSSY B1, `(.L_x_37) ;  /* 0x000000d000017945 */ /* 0x000fe60003800000 */
[----:B------:R-:W-:-:S04]  /*12b00*/  IADD3 R2, R0, 0x1800000, RZ ;  /* 0x0180000000027810 */ /* 0x000fc80007ffe0ff */
[----:B------:R-:W-:-:S04]  /*12b10*/  LOP3.LUT R2, R2, 0x7f800000, RZ, 0xc0, !PT ;  /* 0x7f80000002027812 */ /* 0x000fc800078ec0ff */
[----:B------:R-:W-:-:S13]  /*12b20*/  ISETP.GT.U32.AND P0, PT, R2, 0x1ffffff, PT ;  /* 0x01ffffff0200780c */ /* 0x000fda0003f04070 */
[----:B------:R-:W-:Y:S05]  /*12b30*/  @P0 BRA `(.L_x_38) ;  /* 0x0000000000100947 */ /* 0x000fea0003800000 */
[----:B------:R-:W-:-:S07]  /*12b40*/  MOV R7, 0x12b60 ;  /* 0x00012b6000077802 */ /* 0x000fce0000000f00 */
[----:B------:R-:W-:Y:S05]  /*12b50*/  CALL.REL.NOINC `($__internal_0_$__cuda_sm20_rcp_rn_f32_slowpath) ;  /* 0x0000008400d87944 */ /* 0x000fea0003c00000 */
[----:B------:R-:W-:Y:S01]  /*12b60*/  IMAD.MOV.U32 R2, RZ, RZ, R5 ;  /* 0x000000ffff027224 */ /* 0x000fe200078e0005 */
[----:B------:R-:W-:Y:S06]  /*12b70*/  BRA `(.L_x_39) ;  /* 0x0000000000107947 */ /* 0x000fec0003800000 */
.L_x_38:
[----:B------:R-:W1:Y:S02]  /*12b80*/  MUFU.RCP R2, R0 ;  /* 0x0000000000027308 */ /* 0x000e640000001000 */
[----:B-1----:R-:W-:-:S04]  /*12b90*/  FFMA R3, R0, R2, -1 ;  /* 0xbf80000000037423 */ /* 0x002fc80000000002 */
[----:B------:R-:W-:-:S04]  /*12ba0*/  FADD.FTZ R3, -R3, -RZ ;  /* 0x800000ff03037221 */ /* 0x000fc80000010100 */
[----:B------:R-:W-:-:S07]  /*12bb0*/  FFMA R2, R2, R3, R2 ;  /* 0x0000000302027223 */ /* 0x000fce0000000002 */
.L_x_39:
[----:B------:R-:W-:Y:S05]  /*12bc0*/  BSYNC B1 ;  /* 0x0000000000017941 */ /* 0x000fea0003800000 */
.L_x_37:
[----:B------:R-:W-:Y:S01]  /*12bd0*/  FSETP.GEU.AND P0, PT, |R0|, 1.175494350822287508e-38, PT ;  /* 0x008000000000780b */ /* 0x000fe20003f0e200 */
[----:B------:R-:W-:-:S12]  /*12be0*/  ULDC UR4, c[0x0][0x600] ;  /* 0x0001800000047ab9 */ /* 0x000fd80000000800 */
[----:B------:R-:W-:-:S06]  /*12bf0*/  @!P0 FMUL R0, R0, 16777216 ;  /* 0x4b80000000008820 */ /* 0x000fcc0000400000 */
[----:B------:R-:W1:Y:S02]  /*12c00*/  MUFU.LG2 R0, R0 ;  /* 0x0000000000007308 */ /* 0x000e640000000c00 */
[----:B-1----:R-:W-:-:S04]  /*12c10*/  @!P0 FADD R0, R0, -24 ;  /* 0xc1c0000000008421 */ /* 0x002fc80000000000 */
[----:B------:R-:W-:-:S04]  /*12c20*/  FMUL R0, R0, 0.69314718246459960938 ;  /* 0x3f31721800007820 */ /* 0x000fc80000400000 */
[----:B------:R-:W-:Y:S01]  /*12c30*/  FFMA R8, R13, UR4, R0 ;  /* 0x000000040d087c23 */ /* 0x000fe20008000000 */
[----:B------:R-:W-:-:S07]  /*12c40*/  MOV R0, R2 ;  /* 0x0000000200007202 */ /* 0x000fce0000000f00 */
.L_x_36:
[----:B------:R-:W-:Y:S05]  /*12c50*/  BSYNC B0 ;  /* 0x0000000000007941 */ /* 0x000fea0003800000 */
.L_x_35:
[----:B------:R-:W2:Y:S01]  /*12c60*/  LDL.LU R164, [R1] ;  /* 0x0000000001a47983 */ /* 0x000ea20000300800 */
[----:B------:R-:W-:-:S03]  /*12c70*/  ULDC UR4, c[0x0][0x608] ;  /* 0x0001820000047ab9 */ /* 0x000fc60000000800 */
[----:B------:R-:W3:Y:S04]  /*12c80*/  LDL.LU R160, [R1+0x4] ;  /* 0x0000040001a07983 */ /* 0x000ee80000300800 */
[----:B------:R-:W4:Y:S04]  /*12c90*/  LDL.LU R156, [R1+0x10] ;  /* 0x00001000019c7983 */ /* 0x000f280000300800 */
[----:B------:R-:W5:Y:S04]  /*12ca0*/  LDL.LU R152, [R1+0x14] ;  /* 0x0000140001987983 */ /* 0x000f680000300800 */
        /* <DEDUP_REMOVED lines=59> */
[----:B------:R-:W5:Y:S01]  /*13060*/  LDL.LU R2, [R1+0x1f4] ;  /* 0x0001f40001027983 */ /* 0x000f620000300800 */
[----:B------:R-:W-:Y:S01]  /*13070*/  FMUL R0, R0, UR4 ;  /* 0x0000000400007c20 */ /* 0x000fe20008400000 */
[----:B------:R-:W-:Y:S01]  /*13080*/  FSETP.NE.AND P0, PT, R21, -R11, PT ;  /* 0x8000000b1500720b */ /* 0x000fe20003f05000 */
[----:B------:R-:W-:Y:S02]  /*13090*/  BSSY B0, `(.L_x_40) ;  /* 0x00000f1000007945 */ /* 0x000fe40003800000 */
[-C--:B--2---:R-:W-:Y:S01]  /*130a0*/  FMUL R164, R164, R0.reuse ;  /* 0x00000000a4a47220 */ /* 0x084fe20000400000 */
[-C--:B---3--:R-:W-:Y:S01]  /*130b0*/  FMUL R160, R160, R0.reuse ;  /* 0x00000000a0a07220 */ /* 0x088fe20000400000 */
[-C--:B----4-:R-:W-:Y:S01]  /*130c0*/  FMUL R156, R156, R0.reuse ;  /* 0x000000009c9c7220 */ /* 0x090fe20000400000 */
[-C--:B-----5:R-:W-:Y:S01]  /*130d0*/  FMUL R152, R152, R0.reuse ;  /* 0x0000000098987220 */ /* 0x0a0fe20000400000 */
        /* <DEDUP_REMOVED lines=35> */
[----:B------:R-:W-:-:S04]  /*13310*/  FMUL R185, R175, R0 ;  /* 0x00000000afb97220 */ /* 0x000fc80000400000 */
[----:B------:R-:W-:Y:S01]  /*13320*/  STL [R1+0x84], R178 ;  /* 0x000084b201007387 */ /* 0x000fe20000100800 */
[-C--:B------:R-:W-:Y:S01]  /*13330*/  FMUL R174, R174, R0.reuse ;  /* 0x00000000aeae7220 */ /* 0x080fe20000400000 */
[----:B------:R-:W-:-:S04]  /*13340*/  FMUL R171, R171, R0 ;  /* 0x00000000abab7220 */ /* 0x000fc80000400000 */
[----:B------:R-:W-:Y:S01]  /*13350*/  STL [R1+0x94], R174 ;  /* 0x000094ae01007387 */ /* 0x000fe20000100800 */
[----:B------:R-:W-:-:S03]  /*13360*/  FMUL R170, R170, R0 ;  /* 0x00000000aaaa7220 */ /* 0x000fc60000400000 */
        /* <DEDUP_REMOVED lines=42> */
[----:B------:R2:W-:Y:S04]  /*13610*/  STL [R1+0x144], R3 ;  /* 0x0001440301007387 */ /* 0x0005e80000100800 */
[----:B------:R3:W-:Y:S01]  /*13620*/  STL [R1+0x130], R2 ;  /* 0x0001300201007387 */ /* 0x0007e20000100800 */
[-C--:B-1----:R-:W-:Y:S01]  /*13630*/  FMUL R6, R24, R0.reuse ;  /* 0x0000000018067220 */ /* 0x082fe20000400000 */
[----:B--2---:R-:W-:-:S04]  /*13640*/  FMUL R3, R25, R0 ;  /* 0x0000000019037220 */ /* 0x004fc80000400000 */
[----:B------:R1:W-:Y:S01]  /*13650*/  STL [R1+0x154], R6 ;  /* 0x0001540601007387 */ /* 0x0003e20000100800 */
[----:B---3--:R-:W-:-:S03]  /*13660*/  FMUL R2, R28, R0 ;  /* 0x000000001c027220 */ /* 0x008fc60000400000 */
        /* <DEDUP_REMOVED lines=119> */
[-C--:B---3--:R-:W-:Y:S01]  /*13de0*/  FMUL R2, R148, R0.reuse ;  /* 0x0000000094027220 */ /* 0x088fe20000400000 */
[----:B------:R-:W-:Y:S02]  /*13df0*/  FMUL R0, R149, R0 ;  /* 0x0000000095007220 */ /* 0x000fe40000400000 */
[----:B------:R1:W-:Y:S04]  /*13e00*/  STL [R1+0x294], R3 ;  /* 0x0002940301007387 */ /* 0x0003e80000100800 */
[----:B------:R1:W-:Y:S04]  /*13e10*/  STL [R1+0x2a4], R2 ;  /* 0x0002a40201007387 */ /* 0x0003e80000100800 */
[----:B------:R1:W-:Y:S01]  /*13e20*/  STL [R1+0x29c], R0 ;  /* 0x00029c0001007387 */ /* 0x0003e20000100800 */
[----:B------:R-:W-:Y:S05]  /*13e30*/  @!P0 BRA `(.L_x_41) ;  /* 0x0000000000588947 */ /* 0x000fea0003800000 */
[----:B-1----:R-:W-:Y:S01]  /*13e40*/  IADD3 R0, R4, 0x1800000, RZ ;  /* 0x0180000004007810 */ /* 0x002fe20007ffe0ff */
[----:B------:R-:W-:Y:S03]  /*13e50*/  BSSY B1, `(.L_x_42) ;  /* 0x000000c000017945 */ /* 0x000fe60003800000 */
[----:B------:R-:W-:-:S04]  /*13e60*/  LOP3.LUT R0, R0, 0x7f800000, RZ, 0xc0, !PT ;  /* 0x7f80000000007812 */ /* 0x000fc800078ec0ff */
[----:B------:R-:W-:-:S13]  /*13e70*/  ISETP.GT.U32.AND P0, PT, R0, 0x1ffffff, PT ;  /* 0x01ffffff0000780c */ /* 0x000fda0003f04070 */
[----:B------:R-:W-:Y:S05]  /*13e80*/  @P0 BRA `(.L_x_43) ;  /* 0x0000000000100947 */ /* 0x000fea0003800000 */
[----:B------:R-:W-:Y:S02]  /*13e90*/  MOV R0, R4 ;  /* 0x0000000400007202 */ /* 0x000fe40000000f00 */
[----:B------:R-:W-:-:S07]  /*13ea0*/  MOV R7, 0x13ec0 ;  /* 0x00013ec000077802 */ /* 0x000fce0000000f00 */
[----:B------:R-:W-:Y:S05]  /*13eb0*/  CALL.REL.NOINC `($__internal_0_$__cuda_sm20_rcp_rn_f32_slowpath) ;  /* 0x0000007400007944 */ /* 0x000fea0003c00000 */
[----:B------:R-:W-:Y:S05]  /*13ec0*/  BRA `(.L_x_44) ;  /* 0x0000000000107947 */ /* 0x000fea0003800000 */
.L_x_43:
[----:B------:R-:W1:Y:S02]  /*13ed0*/  MUFU.RCP R5, R4 ;  /* 0x0000000400057308 */ /* 0x000e640000001000 */
[----:B-1----:R-:W-:-:S04]  /*13ee0*/  FFMA R0, R4, R5, -1 ;  /* 0xbf80000004007423 */ /* 0x002fc80000000005 */
[----:B------:R-:W-:-:S04]  /*13ef0*/  FADD.FTZ R0, -R0, -RZ ;  /* 0x800000ff00007221 */ /* 0x000fc80000010100 */
[----:B------:R-:W-:-:S07]  /*13f00*/  FFMA R5, R5, R0, R5 ;  /* 0x0000000005057223 */ /* 0x000fce0000000005 */
.L_x_44:
[----:B------:R-:W-:Y:S05]  /*13f10*/  BSYNC B1 ;  /* 0x0000000000017941 */ /* 0x000fea0003800000 */
.L_x_42:
[----:B------:R-:W-:Y:S01]  /*13f20*/  FSETP.GEU.AND P0, PT, |R4|, 1.175494350822287508e-38, PT ;  /* 0x008000000400780b */ /* 0x000fe20003f0e200 */
[----:B------:R-:W-:Y:S01]  /*13f30*/  ULDC UR4, c[0x0][0x600] ;  /* 0x0001800000047ab9 */ /* 0x000fe20000000800 */
[----:B------:R-:W-:-:S11]  /*13f40*/  IMAD.MOV.U32 R9, RZ, RZ, R5 ;  /* 0x000000ffff097224 */ /* 0x000fd600078e0005 */
[----:B------:R-:W-:-:S06]  /*13f50*/  @!P0 FMUL R4, R4, 16777216 ;  /* 0x4b80000004048820 */ /* 0x000fcc0000400000 */
[----:B------:R-:W1:Y:S02]  /*13f60*/  MUFU.LG2 R4, R4 ;  /* 0x0000000400047308 */ /* 0x000e640000000c00 */
[----:B-1----:R-:W-:-:S04]  /*13f70*/  @!P0 FADD R4, R4, -24 ;  /* 0xc1c0000004048421 */ /* 0x002fc80000000000 */
[----:B------:R-:W-:-:S04]  /*13f80*/  FMUL R4, R4, 0.69314718246459960938 ;  /* 0x3f31721804047820 */ /* 0x000fc80000400000 */
[----:B------:R-:W-:-:S07]  /*13f90*/  FFMA R10, R12, UR4, R4 ;  /* 0x000000040c0a7c23 */ /* 0x000fce0008000004 */
.L_x_41:
[----:B------:R-:W-:Y:S05]  /*13fa0*/  BSYNC B0 ;  /* 0x0000000000007941 */ /* 0x000fea0003800000 */
.L_x_40:
[----:B-1----:R-:W2:Y:S01]  /*13fb0*/  LDL R0, [R1+0x200] ;  /* 0x0002000001007983 */ /* 0x002ea20000100800 */
[----:B------:R-:W-:Y:S01]  /*13fc0*/  ULDC UR4, c[0x0][0x608] ;  /* 0x0001820000047ab9 */ /* 0x000fe20000000800 */
[----:B------:R-:W-:Y:S02]  /*13fd0*/  R2UR UR6, R16 ;  /* 0x00000000100672ca */ /* 0x000fe400000e0000 */
        /* <DEDUP_REMOVED lines=63> */
[----:B--2---:R-:W-:-:S03]  /*143d0*/  R2UR UR5, R0 ;  /* 0x00000000000572ca */ /* 0x004fc600000e0000 */
[----:B------:R-:W2:Y:S01]  /*143e0*/  LDL.LU R0, [R1+0x1fc] ;  /* 0x0001fc0001007983 */ /* 0x000ea20000300800 */
[----:B------:R-:W-:-:S09]  /*143f0*/  FMUL R9, R9, UR4 ;  /* 0x0000000409097c20 */ /* 0x000fd20008400000 */
[----:B------:R-:W-:-:S06]  /*14400*/  UIADD3 UR4, UR5, -0x1, URZ ;  /* 0xffffffff05047890 */ /* 0x000fcc000fffe03f */
[----:B------:R-:W-:Y:S01]  /*14410*/  ISETP.NE.AND P0, PT, RZ, UR4, PT ;  /* 0x00000004ff007c0c */ /* 0x000fe2000bf05270 */
[----:B------:R-:W-:Y:S01]  /*14420*/  ULEA UR4, UR5, UR6, 0x3 ;  /* 0x0000000605047291 */ /* 0x000fe2000f8e183f */
[-C--:B------:R-:W-:Y:S01]  /*14430*/  FMUL R231, R78, R9.reuse ;  /* 0x000000094ee77220 */ /* 0x080fe20000400000 */
        /* <DEDUP_REMOVED lines=37> */
[----:B------:R-:W-:-:S03]  /*14690*/  FMUL R3, R99, R9 ;  /* 0x0000000963037220 */ /* 0x000fc60000400000 */
[----:B------:R1:W-:Y:S02]  /*146a0*/  STL [R1+0x4], R2 ;  /* 0x0000040201007387 */ /* 0x0003e40000100800 */
[-C--:B-1----:R-:W-:Y:S01]  /*146b0*/  FMUL R2, R102, R9.reuse ;  /* 0x0000000966027220 */ /* 0x082fe20000400000 */
[-C--:B--2---:R-:W-:Y:S01]  /*146c0*/  FMUL R29, R0, R9.reuse ;  /* 0x00000009001d7220 */ /* 0x084fe20000400000 */
[----:B------:R-:W-:-:S05]  /*146d0*/  FMUL R0, R98, R9 ;  /* 0x0000000962007220 */ /* 0x000fca0000400000 */
[----:B------:R1:W-:Y:S04]  /*146e0*/  STL [R1+0x14], R0 ;  /* 0x0000140001007387 */ /* 0x0003e80000100800 */
[----:B------:R2:W-:Y:S01]  /*146f0*/  STL [R1], R3 ;  /* 0x0000000301007387 */ /* 0x0005e20000100800 */
[----:B-1----:R-:W-:-:S03]  /*14700*/  FMUL R0, R103, R9 ;  /* 0x0000000967007220 */ /* 0x002fc60000400000 */
[----:B------:R1:W-:Y:S01]  /*14710*/  STL [R1+0x18], R2 ;  /* 0x0000180201007387 */ /* 0x0003e20000100800 */
[----:B--2---:R-:W-:-:S03]  /*14720*/  FMUL R3, R106, R9 ;  /* 0x000000096a037220 */ /* 0x004fc60000400000 */
[----:B------:R2:W-:Y:S01]  /*14730*/  STL [R1+0x10], R0 ;  /* 0x0000100001007387 */ /* 0x0005e20000100800 */
[----:B-1----:R-:W-:-:S03]  /*14740*/  FMUL R2, R107, R9 ;  /* 0x000000096b027220 */ /* 0x002fc60000400000 */
[----:B------:R1:W-:Y:S01]  /*14750*/  STL [R1+0x28], R3 ;  /* 0x0000280301007387 */ /* 0x0003e20000100800 */
[----:B--2---:R-:W-:-:S03]  /*14760*/  FMUL R0, R110, R9 ;  /* 0x000000096e007220 */ /* 0x004fc60000400000 */
        /* <DEDUP_REMOVED lines=40> */
[----:B------:R-:W-:Y:S01]  /*149f0*/  STL [R1+0x6c], R3 ;  /* 0x00006c0301007387 */ /* 0x000fe20000100800 */
[----:B---3--:R-:W-:-:S03]  /*14a00*/  FMUL R0, R151, R9 ;  /* 0x0000000997007220 */ /* 0x008fc60000400000 */
[----:B------:R-:W-:Y:S04]  /*14a10*/  STL [R1+0x7c], R2 ;  /* 0x00007c0201007387 */ /* 0x000fe80000100800 */
[----:B------:R1:W-:Y:S02]  /*14a20*/  STL [R1+0x74], R0 ;  /* 0x0000740001007387 */ /* 0x0003e40000100800 */
[----:B-1----:R-:W-:-:S04]  /*14a30*/  SEL R0, RZ, 0x1, P0 ;  /* 0x00000001ff007807 */ /* 0x002fc80000000000 */
[----:B------:R-:W-:-:S04]  /*14a40*/  SHF.L.U32 R0, R0, 0x1f, RZ ;  /* 0x0000001f00007819 */ /* 0x000fc800000006ff */
[----:B------:R-:W1:Y:S01]  /*14a50*/  SYNCS.PHASECHK.TRANS64.TRYWAIT P0, [UR4+0x70098], R0 ;  /* 0x07009800ff0075a7 */ /* 0x000e620008000144 */
[----:B------:R-:W2:Y:S01]  /*14a60*/  S2R R2, SR_TID.X ;  /* 0x0000000000027919 */ /* 0x000ea20000002100 */
        /* <DEDUP_REMOVED lines=61> */
[----:B-12---:R-:W-:Y:S06]  /*14e40*/  @!P0 BRA `(.L_x_45) ;  /* 0x00000060008c8947 */ /* 0x006fec0003800000 */
.L_x_122:
[----:B------:R-:W-:Y:S01]  /*14e50*/  R2UR UR4, R221 ;  /* 0x00000000dd0472ca */ /* 0x000fe200000e0000 */
[----:B------:R-:W-:Y:S01]  /*14e60*/  ULDC.64 UR8, c[0x0][0x208] ;  /* 0x0000820000087ab9 */ /* 0x000fe20000000a00 */
[C---:B------:R-:W-:Y:S01]  /*14e70*/  LOP3.LUT P0, RZ, R2.reuse, 0x3, RZ, 0xc0, !PT ;  /* 0x0000000302ff7812 */ /* 0x040fe2000780c0ff */
[----:B------:R-:W-:Y:S01]  /*14e80*/  BSSY B0, `(.L_x_46) ;  /* 0x000001a000007945 */ /* 0x000fe20003800000 */
[----:B------:R-:W-:-:S04]  /*14e90*/  LOP3.LUT R59, R2, 0x7f, RZ, 0xc0, !PT ;  /* 0x0000007f023b7812 */ /* 0x000fc800078ec0ff */
[----:B------:R-:W-:-:S05]  /*14ea0*/  SHF.R.U32.HI R58, RZ, 0x5, R59 ;  /* 0x00000005ff3a7819 */ /* 0x000fca000001163b */
[----:B------:R-:W-:Y:S02]  /*14eb0*/  USHF.L.U32 UR42, UR4, 0x6, URZ ;  /* 0x00000006042a7899 */ /* 0x000fe4000800063f */
[----:B------:R-:W-:Y:S10]  /*14ec0*/  @P0 BRA `(.L_x_47) ;  /* 0x0000000000540947 */ /* 0x000ff40003800000 */
[----:B------:R-:W2:Y:S01]  /*14ed0*/  S2UR UR4, SR_CTAID.Y ;  /* 0x00000000000479c3 */ /* 0x000ea20000002600 */
[----:B------:R-:W-:Y:S01]  /*14ee0*/  SHF.R.U32.HI R2, RZ, 0x2, R2 ;  /* 0x00000002ff027819 */ /* 0x000fe20000011602 */
[----:B------:R-:W-:Y:S01]  /*14ef0*/  ULDC.64 UR6, c[0x0][0x688] ;  /* 0x0001a20000067ab9 */ /* 0x000fe20000000a00 */
[----:B-1----:R-:W-:Y:S01]  /*14f00*/  SHF.L.U32 R0, R58, 0x4, RZ ;  /* 0x000000043a007819 */ /* 0x002fe200000006ff */
[----:B------:R-:W-:Y:S01]  /*14f10*/  ULDC UR10, c[0x0][0x288] ;  /* 0x0000a200000a7ab9 */ /* 0x000fe20000000800 */
[----:B------:R-:W-:-:S03]  /*14f20*/  LOP3.LUT R2, R2, 0x7, RZ, 0xc0, !PT ;  /* 0x0000000702027812 */ /* 0x000fc600078ec0ff */
[----:B------:R-:W1:Y:S01]  /*14f30*/  S2UR UR5, SR_CTAID.Z ;  /* 0x00000000000579c3 */ /* 0x000e620000002700 */
[----:B------:R-:W-:-:S04]  /*14f40*/  LOP3.LUT R0, R0, 0xfffffff0, R2, 0xe2, !PT ;  /* 0xfffffff000007812 */ /* 0x000fc800078ee202 */
[----:B------:R-:W-:-:S04]  /*14f50*/  IADD3 R2, R0, UR42, RZ ;  /* 0x0000002a00027c10 */ /* 0x000fc8000fffe0ff */
[C---:B------:R-:W-:Y:S02]  /*14f60*/  ISETP.GE.U32.AND P0, PT, R2.reuse, UR10, PT ;  /* 0x0000000a02007c0c */ /* 0x040fe4000bf06070 */
[----:B------:R-:W-:-:S04]  /*14f70*/  IADD3 R2, R2, 0x8, RZ ;  /* 0x0000000802027810 */ /* 0x000fc80007ffe0ff */
[----:B------:R-:W-:Y:S01]  /*14f80*/  ISETP.GE.U32.AND P1, PT, R2, UR10, PT ;  /* 0x0000000a02007c0c */ /* 0x000fe2000bf26070 */
[----:B--2---:R-:W-:-:S04]  /*14f90*/  UIMAD UR4, UR4, UR6, UR42 ;  /* 0x00000006040472a4 */ /* 0x004fc8000f8e022a */
[----:B-1----:R-:W-:-:S06]  /*14fa0*/  UIMAD UR4, UR5, UR7, UR4 ;  /* 0x00000007050472a4 */ /* 0x002fcc000f8e0204 */
[----:B------:R-:W-:Y:S01]  /*14fb0*/  IADD3 R0, P2, R0, UR4, RZ ;  /* 0x0000000400007c10 */ /* 0x000fe2000ff5e0ff */
[----:B------:R-:W-:-:S04]  /*14fc0*/  ULDC.64 UR4, c[0x0][0x680] ;  /* 0x0001a00000047ab9 */ /* 0x000fc80000000a00 */
[----:B------:R-:W-:Y:S01]  /*14fd0*/  IMAD.X R3, RZ, RZ, RZ, P2 ;  /* 0x000000ffff037224 */ /* 0x000fe200010e06ff */
[----:B------:R-:W-:-:S04]  /*14fe0*/  LEA R2, P2, R0, UR4, 0x2 ;  /* 0x0000000400027c11 */ /* 0x000fc8000f8410ff */
[----:B------:R-:W-:-:S05]  /*14ff0*/  LEA.HI.X R3, R0, UR5, R3, 0x2, P2 ;  /* 0x0000000500037c11 */ /* 0x000fca00090f1403 */
[----:B------:R2:W-:Y:S04]  /*15000*/  @!P0 STG.E desc[UR8][R2.64], R8 ;  /* 0x0000000802008986 */ /* 0x0005e8000c101908 */
[----:B------:R2:W-:Y:S02]  /*15010*/  @!P1 STG.E desc[UR8][R2.64+0x20], R10 ;  /* 0x0000200a02009986 */ /* 0x0005e4000c101908 */
.L_x_47:
[----:B------:R-:W-:Y:S05]  /*15020*/  BSYNC B0 ;  /* 0x0000000000007941 */ /* 0x000fea0003800000 */
.L_x_46:
[----:B------:R-:W-:Y:S02]  /*15030*/  ULDC.64 UR4, c[0x0][0x730] ;  /* 0x0001cc0000047ab9 */ /* 0x000fe40000000a00 */
[----:B------:R-:W-:-:S04]  /*15040*/  ISETP.NE.U32.AND P0, PT, RZ, UR4, PT ;  /* 0x00000004ff007c0c */ /* 0x000fc8000bf05070 */
[----:B------:R-:W-:-:S13]  /*15050*/  ISETP.NE.AND.EX P0, PT, RZ, UR5, PT, P0 ;  /* 0x00000005ff007c0c */ /* 0x000fda000bf05300 */
[----:B------:R-:W-:Y:S05]  /*15060*/  @P0 BRA `(.L_x_48) ;  /* 0x0000000000200947 */ /* 0x000fea0003800000 */
[----:B------:R-:W-:Y:S02]  /*15070*/  ULDC.64 UR4, c[0x0][0x728] ;  /* 0x0001ca0000047ab9 */ /* 0x000fe40000000a00 */
[----:B------:R-:W-:-:S04]  /*15080*/  ISETP.NE.U32.AND P0, PT, RZ, UR4, PT ;  /* 0x00000004ff007c0c */ /* 0x000fc8000bf05070 */
[----:B------:R-:W-:-:S13]  /*15090*/  ISETP.NE.AND.EX P0, PT, RZ, UR5, PT, P0 ;  /* 0x00000005ff007c0c */ /* 0x000fda000bf05300 */
[----:B------:R-:W-:Y:S05]  /*150a0*/  @!P0 BRA `(.L_x_49) ;  /* 0x00000000000c8947 */ /* 0x000fea0003800000 */
[----:B-12---:R-:W1:Y:S02]  /*150b0*/  LDC.64 R2, c[0x0][0x728] ;  /* 0x0001ca00ff027b82 */ /* 0x006e640000000a00 */
[----:B-1----:R4:W5:Y:S01]  /*150c0*/  LDG.E R52, desc[UR8][R2.64] ;  /* 0x0000000802347981 */ /* 0x002962000c1e1900 */
[----:B------:R-:W-:Y:S05]  /*150d0*/  BRA `(.L_x_48) ;  /* 0x0000000000047947 */ /* 0x000fea0003800000 */
.L_x_49:
[----:B------:R-:W3:Y:S02]  /*150e0*/  LDC R52, c[0x0][0x720] ;  /* 0x0001c800ff347b82 */ /* 0x000ee40000000800 */
.L_x_48:
[----:B-1----:R-:W-:-:S04]  /*150f0*/  MOV R0, RZ ;  /* 0x000000ff00007202 */ /* 0x002fc80000000f00 */
[----:B------:R-:W-:-:S13]  /*15100*/  LOP3.LUT P0, RZ, R0, 0x1bf, RZ, 0xc0, !PT ;  /* 0x000001bf00ff7812 */ /* 0x000fda000780c0ff */
[----:B------:R-:W-:Y:S05]  /*15110*/  @!P0 BRA `(.L_x_50) ;  /* 0x0000000000408947 */ /* 0x000fea0003800000 */
[----:B--2-4-:R-:W-:Y:S01]  /*15120*/  MOV R2, 0x0 ;  /* 0x0000000000027802 */ /* 0x014fe20000000f00 */
[----:B------:R-:W-:Y:S01]  /*15130*/  ULDC.64 UR4, c[0x4][0x70] ;  /* 0x01001c0000047ab9 */ /* 0x000fe20000000a00 */
[----:B------:R-:W-:Y:S01]  /*15140*/  ULDC.64 UR6, c[0x4][0x78] ;  /* 0x01001e0000067ab9 */ /* 0x000fe20000000a00 */
[----:B------:R-:W-:Y:S01]  /*15150*/  ULDC.64 UR8, c[0x4][0x8] ;  /* 0x0100020000087ab9 */ /* 0x000fe20000000a00 */
[----:B------:R-:W-:Y:S01]  /*15160*/  MOV R4, UR4 ;  /* 0x0000000400047c02 */ /* 0x000fe20008000f00 */
[----:B------:R-:W-:Y:S01]  /*15170*/  IMAD.U32 R7, RZ, RZ, UR7 ;  /* 0x00000007ff077e24 */ /* 0x000fe2000f8e00ff */
[----:B------:R-:W1:Y:S01]  /*15180*/  LDC.64 R2, c[0x4][R2] ;  /* 0x0100000002027b82 */ /* 0x000e620000000a00 */
[----:B------:R-:W-:Y:S01]  /*15190*/  MOV R5, UR5 ;  /* 0x0000000500057c02 */ /* 0x000fe20008000f00 */
[----:B------:R-:W-:Y:S01]  /*151a0*/  IMAD.MOV.U32 R12, RZ, RZ, 0x1 ;  /* 0x00000001ff0c7424 */ /* 0x000fe200078e00ff */
[----:B------:R-:W-:Y:S02]  /*151b0*/  MOV R6, UR6 ;  /* 0x0000000600067c02 */ /* 0x000fe40008000f00 */
[----:B------:R-:W-:-:S02]  /*151c0*/  MOV R10, UR8 ;  /* 0x00000008000a7c02 */ /* 0x000fc40008000f00 */
[----:B------:R-:W-:Y:S02]  /*151d0*/  MOV R11, UR9 ;  /* 0x00000009000b7c02 */ /* 0x000fe40008000f00 */
[----:B------:R-:W-:Y:S02]  /*151e0*/  MOV R8, 0x70 ;  /* 0x0000007000087802 */ /* 0x000fe40000000f00 */
[----:B------:R-:W-:-:S07]  /*151f0*/  MOV R13, RZ ;  /* 0x000000ff000d7202 */ /* 0x000fce0000000f00 */
[----:B------:R-:W-:-:S07]  /*15200*/  LEPC R20, `(.L_x_50) ;  /* 0x000000001014794e */ /* 0x000fce0000000000 */
[----:B-1-3-5:R-:W-:Y:S05]  /*15210*/  CALL.ABS.NOINC R2 ;  /* 0x0000000002007343 */ /* 0x02afea0003c00000 */
.L_x_50:
[----:B--2-4-:R-:W2:Y:S01]  /*15220*/  LDL R2, [R1+0x200] ;  /* 0x0002000001027983 */ /* 0x014ea20000100800 */
[----:B------:R-:W-:Y:S02]  /*15230*/  R2UR UR5, R16 ;  /* 0x00000000100572ca */ /* 0x000fe400000e0000 */
[----:B--2---:R-:W-:-:S11]  /*15240*/  R2UR UR4, R2 ;  /* 0x00000000020472ca */ /* 0x004fd600000e0000 */
[----:B------:R-:W-:Y:S02]  /*15250*/  MOV R2, UR5 ;  /* 0x0000000500027c02 */ /* 0x000fe40008000f00 */
[----:B------:R-:W-:-:S06]  /*15260*/  UIADD3 UR4, UR4, -0x1, URZ ;  /* 0xffffffff04047890 */ /* 0x000fcc000fffe03f */
[----:B------:R-:W-:-:S05]  /*15270*/  MOV R0, UR4 ;  /* 0x0000000400007c02 */ /* 0x000fca0008000f00 */
[----:B------:R-:W-:-:S05]  /*15280*/  IMAD R2, R0, 0x2200, R2 ;  /* 0x0000220000027824 */ /* 0x000fca00078e0202 */
[----:B------:R-:W-:-:S13]  /*15290*/  LOP3.LUT P0, RZ, R2, 0x1b0, RZ, 0xc0, !PT ;  /* 0x000001b002ff7812 */ /* 0x000fda000780c0ff */
[----:B------:R-:W-:Y:S05]  /*152a0*/  @!P0 BRA `(.L_x_51) ;  /* 0x0000000000408947 */ /* 0x000fea0003800000 */
[----:B------:R-:W-:Y:S01]  /*152b0*/  MOV R14, 0x0 ;  /* 0x00000000000e7802 */ /* 0x000fe20000000f00 */
[----:B------:R-:W-:Y:S01]  /*152c0*/  ULDC.64 UR6, c[0x4][0x70] ;  /* 0x01001c0000067ab9 */ /* 0x000fe20000000a00 */
[----:B------:R-:W-:Y:S01]  /*152d0*/  ULDC.64 UR8, c[0x4][0x78] ;  /* 0x01001e0000087ab9 */ /* 0x000fe20000000a00 */
[----:B------:R-:W-:Y:S01]  /*152e0*/  ULDC.64 UR4, c[0x4][0x10] ;  /* 0x0100040000047ab9 */ /* 0x000fe20000000a00 */
[----:B------:R-:W-:Y:S01]  /*152f0*/  IMAD.U32 R4, RZ, RZ, UR6 ;  /* 0x00000006ff047e24 */ /* 0x000fe2000f8e00ff */
[----:B------:R-:W-:Y:S01]  /*15300*/  MOV R5, UR7 ;  /* 0x0000000700057c02 */ /* 0x000fe20008000f00 */
[----:B------:R-:W1:Y:S01]  /*15310*/  LDC.64 R14, c[0x4][R14] ;  /* 0x010000000e0e7b82 */ /* 0x000e620000000a00 */
[----:B------:R-:W-:Y:S01]  /*15320*/  MOV R6, UR8 ;  /* 0x0000000800067c02 */ /* 0x000fe20008000f00 */
[----:B------:R-:W-:Y:S01]  /*15330*/  IMAD.U32 R10, RZ, RZ, UR4 ;  /* 0x00000004ff0a7e24 */ /* 0x000fe2000f8e00ff */
[----:B------:R-:W-:Y:S01]  /*15340*/  MOV R7, UR9 ;  /* 0x0000000900077c02 */ /* 0x000fe20008000f00 */
[----:B------:R-:W-:Y:S01]  /*15350*/  IMAD.MOV.U32 R13, RZ, RZ, RZ ;  /* 0x000000ffff0d7224 */ /* 0x000fe200078e00ff */
[----:B------:R-:W-:-:S02]  /*15360*/  MOV R11, UR5 ;  /* 0x00000005000b7c02 */ /* 0x000fc40008000f00 */
[----:B------:R-:W-:Y:S02]  /*15370*/  MOV R8, 0x70 ;  /* 0x0000007000087802 */ /* 0x000fe40000000f00 */
[----:B------:R-:W-:-:S07]  /*15380*/  MOV R12, 0x1 ;  /* 0x00000001000c7802 */ /* 0x000fce0000000f00 */
[----:B------:R-:W-:-:S07]  /*15390*/  LEPC R20, `(.L_x_51) ;  /* 0x000000001014794e */ /* 0x000fce0000000000 */
[----:B-1-3-5:R-:W-:Y:S05]  /*153a0*/  CALL.ABS.NOINC R14 ;  /* 0x000000000e007343 */ /* 0x02afea0003c00000 */
.L_x_51:
[----:B------:R-:W1:Y:S01]  /*153b0*/  S2R R8, SR_TID.X ;  /* 0x0000000000087919 */ /* 0x000e620000002100 */
[----:B------:R-:W-:Y:S01]  /*153c0*/  ULDC.64 UR4, c[0x0][0x730] ;  /* 0x0001cc0000047ab9 */ /* 0x000fe20000000a00 */
[----:B------:R-:W-:Y:S02]  /*153d0*/  IADD3 R59, R59, 0x1f, RZ ;  /* 0x0000001f3b3b7810 */ /* 0x000fe40007ffe0ff */
[----:B------:R-:W-:Y:S02]  /*153e0*/  ISETP.NE.U32.AND P0, PT, RZ, UR4, PT ;  /* 0x00000004ff007c0c */ /* 0x000fe4000bf05070 */
[----:B------:R-:W-:Y:S02]  /*153f0*/  ISETP.GT.U32.AND P1, PT, R59, 0x3e, PT ;  /* 0x0000003e3b00780c */ /* 0x000fe40003f24070 */
[----:B------:R-:W-:-:S13]  /*15400*/  ISETP.NE.AND.EX P0, PT, RZ, UR5, PT, P0 ;  /* 0x00000005ff007c0c */ /* 0x000fda000bf05300 */
[----:B---3-5:R-:W2:Y:S01]  /*15410*/  @P0 LDC R52, c[0x0][0x720] ;  /* 0x0001c800ff340b82 */ /* 0x028ea20000000800 */
[----:B-1----:R-:W-:Y:S02]  /*15420*/  SHF.L.U32 R7, R8, 0x5, RZ ;  /* 0x0000000508077819 */ /* 0x002fe400000006ff */
[----:B------:R-:W-:Y:S02]  /*15430*/  SHF.R.U32.HI R0, RZ, 0x1, R8 ;  /* 0x00000001ff007819 */ /* 0x000fe40000011608 */
[----:B------:R-:W-:-:S04]  /*15440*/  LOP3.LUT R3, R7, 0xc0, RZ, 0xc0, !PT ;  /* 0x000000c007037812 */ /* 0x000fc800078ec0ff */
[----:B------:R-:W-:Y:S02]  /*15450*/  LOP3.LUT R3, R3, 0x8, R0, 0xf8, !PT ;  /* 0x0000000803037812 */ /* 0x000fe400078ef800 */
[----:B------:R-:W-:Y:S01]  /*15460*/  SHF.L.U32 R0, R8, 0x2, RZ ;  /* 0x0000000208007819 */ /* 0x000fe200000006ff */
[----:B--2---:R-:W-:-:S03]  /*15470*/  FMUL R4, R164, R52 ;  /* 0x00000034a4047220 */ /* 0x004fc60000400000 */
[----:B------:R-:W-:Y:S01]  /*15480*/  LOP3.LUT R3, R3, 0x18, R0, 0x78, !PT ;  /* 0x0000001803037812 */ /* 0x000fe200078e7800 */
[-C--:B------:R-:W-:Y:S01]  /*15490*/  FMUL R160, R160, R52.reuse ;  /* 0x00000034a0a07220 */ /* 0x080fe20000400000 */
[C---:B------:R-:W-:Y:S01]  /*154a0*/  LOP3.LUT R0, R7.reuse, 0x20, RZ, 0xc0, !PT ;  /* 0x0000002007007812 */ /* 0x040fe200078ec0ff */
[-C--:B------:R-:W-:Y:S01]  /*154b0*/  FMUL R5, R72, R52.reuse ;  /* 0x0000003448057220 */ /* 0x080fe20000400000 */
[----:B------:R-:W-:Y:S01]  /*154c0*/  LOP3.LUT R7, R7, 0x100, RZ, 0xc0, !PT ;  /* 0x0000010007077812 */ /* 0x000fe200078ec0ff */
[-C--:B------:R-:W-:Y:S01]  /*154d0*/  FMUL R77, R77, R52.reuse ;  /* 0x000000344d4d7220 */ /* 0x080fe20000400000 */
[-C--:B------:R-:W-:Y:S01]  /*154e0*/  FMUL R6, R156, R52.reuse ;  /* 0x000000349c067220 */ /* 0x080fe20000400000 */
[----:B------:R-:W-:Y:S02]  /*154f0*/  IMAD R0, R58, 0x200, R0 ;  /* 0x000002003a007824 */ /* 0x000fe400078e0200 */
[-C--:B------:R-:W-:Y:S01]  /*15500*/  FMUL R152, R152, R52.reuse ;  /* 0x0000003498987220 */ /* 0x080fe20000400000 */
[----:B------:R-:W-:Y:S01]  /*15510*/  FMUL R73, R73, R52 ;  /* 0x0000003449497220 */ /* 0x000fe20000400000 */
[----:B------:R-:W-:-:S02]  /*15520*/  F2FP.F16.F32.PACK_AB R4, R160, R4 ;  /* 0x00000004a004723e */ /* 0x000fc400000000ff */
[----:B------:R-:W-:Y:S01]  /*15530*/  IADD3 R3, R3, R0, R7 ;  /* 0x0000000003037210 */ /* 0x000fe20007ffe007 */
[----:B------:R-:W-:Y:S01]  /*15540*/  FMUL R7, R64, R52 ;  /* 0x0000003440077220 */ /* 0x000fe20000400000 */
[----:B------:R-:W-:Y:S02]  /*15550*/  F2FP.F16.F32.PACK_AB R5, R77, R5 ;  /* 0x000000054d05723e */ /* 0x000fe400000000ff */
[----:B------:R-:W-:Y:S02]  /*15560*/  F2FP.F16.F32.PACK_AB R6, R152, R6 ;  /* 0x000000069806723e */ /* 0x000fe400000000ff */
[----:B------:R-:W-:Y:S01]  /*15570*/  F2FP.F16.F32.PACK_AB R7, R73, R7 ;  /* 0x000000074907723e */ /* 0x000fe200000000ff */
[----:B------:R-:W-:Y:S06]  /*15580*/  @P1 BRA `(.L_x_52) ;  /* 0x0000000000041947 */ /* 0x000fec0003800000 */
[----:B------:R-:W-:-:S04]  /*15590*/  DEPBAR.LE SB0, 0x1 ;  /* 0x000080400000791a */ /* 0x000fc80000000000 */
.L_x_52:
[----:B------:R-:W2:Y:S04]  /*155a0*/  LDL.LU R10, [R1+0x84] ;  /* 0x00008400010a7983 */ /* 0x000ea80000300800 */
[----:B------:R-:W3:Y:S04]  /*155b0*/  LDL.LU R9, [R1+0x80] ;  /* 0x0000800001097983 */ /* 0x000ee80000300800 */
[----:B------:R-:W4:Y:S04]  /*155c0*/  LDL.LU R13, [R1+0x94] ;  /* 0x00009400010d7983 */ /* 0x000f280000300800 */
[----:B------:R-:W4:Y:S04]  /*155d0*/  LDL.LU R73, [R1+0x90] ;  /* 0x0000900001497983 */ /* 0x000f280000300800 */
[----:B------:R-:W4:Y:S04]  /*155e0*/  LDL.LU R72, [R1+0xa4] ;  /* 0x0000a40001487983 */ /* 0x000f280000300800 */
[----:B------:R-:W4:Y:S04]  /*155f0*/  LDL.LU R21, [R1+0xa0] ;  /* 0x0000a00001157983 */ /* 0x000f280000300800 */
[----:B------:R-:W4:Y:S04]  /*15600*/  LDL.LU R15, [R1+0xb4] ;  /* 0x0000b400010f7983 */ /* 0x000f280000300800 */
[----:B------:R-:W4:Y:S04]  /*15610*/  LDL.LU R12, [R1+0xb0] ;  /* 0x0000b000010c7983 */ /* 0x000f280000300800 */
[----:B------:R-:W4:Y:S04]  /*15620*/  LDL.LU R20, [R1+0xc4] ;  /* 0x0000c40001147983 */ /* 0x000f280000300800 */
[----:B------:R-:W4:Y:S01]  /*15630*/  LDL.LU R11, [R1+0xc0] ;  /* 0x0000c000010b7983 */ /* 0x000f220000300800 */
[----:B------:R-:W-:Y:S05]  /*15640*/  WARPSYNC.ALL ;  /* 0x0000000000007948 */ /* 0x000fea0003800000 */
[----:B------:R-:W-:Y:S01]  /*15650*/  LEA R3, R3, R2, 0x1 ;  /* 0x0000000203037211 */ /* 0x000fe200078e08ff */
[----:B------:R-:W-:Y:S01]  /*15660*/  BAR.SYNC.DEFER_BLOCKING 0x1, 0x80 ;  /* 0x0042000000007b1d */ /* 0x000fe20000010000 */
[----:B------:R-:W-:Y:S01]  /*15670*/  LOP3.LUT P0, RZ, R8, 0x4, RZ, 0xc0, !PT ;  /* 0x0000000408ff7812 */ /* 0x000fe2000780c0ff */
[-C--:B------:R-:W-:Y:S01]  /*15680*/  FMUL R161, R161, R52.reuse ;  /* 0x00000034a1a17220 */ /* 0x080fe20000400000 */
[-C--:B------:R-:W-:Y:S01]  /*15690*/  FMUL R76, R76, R52.reuse ;  /* 0x000000344c4c7220 */ /* 0x080fe20000400000 */
[-C--:B------:R-:W-:Y:S01]  /*156a0*/  FMUL R153, R153, R52.reuse ;  /* 0x0000003499997220 */ /* 0x080fe20000400000 */
[-C--:B------:R-:W-:Y:S01]  /*156b0*/  FMUL R68, R68, R52.reuse ;  /* 0x0000003444447220 */ /* 0x080fe20000400000 */
[-C--:B------:R-:W-:Y:S01]  /*156c0*/  FMUL R70, R184, R52.reuse ;  /* 0x00000034b8467220 */ /* 0x080fe20000400000 */
[-C--:B------:R-:W-:Y:S01]  /*156d0*/  FMUL R184, R185, R52.reuse ;  /* 0x00000034b9b87220 */ /* 0x080fe20000400000 */
[----:B------:R-:W4:Y:S01]  /*156e0*/  LDL.LU R14, [R1+0xd4] ;  /* 0x0000d400010e7983 */ /* 0x000f220000300800 */
[-C--:B------:R-:W-:Y:S01]  /*156f0*/  FMUL R66, R180, R52.reuse ;  /* 0x00000034b4427220 */ /* 0x080fe20000400000 */
[-C--:B------:R-:W-:Y:S01]  /*15700*/  FMUL R62, R173, R52.reuse ;  /* 0x00000034ad3e7220 */ /* 0x080fe20000400000 */
[-C--:B------:R-:W-:Y:S01]  /*15710*/  FMUL R59, R60, R52.reuse ;  /* 0x000000343c3b7220 */ /* 0x080fe20000400000 */
[----:B------:R-:W-:Y:S01]  /*15720*/  STL [R1+0x2a8], R16 ;  /* 0x0002a81001007387 */ /* 0x000fe20000100800 */
        /* <DEDUP_REMOVED lines=11> */
[----:B------:R1:W-:Y:S01]  /*157e0*/  STSM.16.M88.4 [R3], R4 ;  /* 0x0000000403007844 */ /* 0x0003e20000000200 */
        /* <DEDUP_REMOVED lines=15> */
[-C--:B-1----:R-:W-:Y:S01]  /*158e0*/  FMUL R7, R53, R52.reuse ;  /* 0x0000003435077220 */ /* 0x082fe20000400000 */
[----:B------:R-:W-:Y:S01]  /*158f0*/  MOV R53, 0x10 ;  /* 0x0000001000357802 */ /* 0x000fe20000000f00 */
[-C--:B------:R-:W-:Y:S01]  /*15900*/  FMUL R4, R165, R52.reuse ;  /* 0x00000034a5047220 */ /* 0x080fe20000400000 */
[-C--:B------:R-:W-:Y:S01]  /*15910*/  FMUL R5, R56, R52.reuse ;  /* 0x0000003438057220 */ /* 0x080fe20000400000 */
[-C--:B------:R-:W-:Y:S01]  /*15920*/  FMUL R6, R157, R52.reuse ;  /* 0x000000349d067220 */ /* 0x080fe20000400000 */
[----:B------:R-:W-:Y:S01]  /*15930*/  SEL R53, R53, 0xfffffff0, !P0 ;  /* 0xfffffff035357807 */ /* 0x000fe20004000000 */
[----:B------:R-:W-:Y:S01]  /*15940*/  FMUL R56, R168, R52 ;  /* 0x00000034a8387220 */ /* 0x000fe20000400000 */
[----:B------:R-:W-:Y:S01]  /*15950*/  F2FP.F16.F32.PACK_AB R4, R161, R4 ;  /* 0x00000004a104723e */ /* 0x000fe200000000ff */
[-C--:B------:R-:W-:Y:S01]  /*15960*/  FMUL R213, R213, R52.reuse ;  /* 0x00000034d5d57220 */ /* 0x080fe20000400000 */
[----:B------:R-:W-:Y:S01]  /*15970*/  F2FP.F16.F32.PACK_AB R5, R76, R5 ;  /* 0x000000054c05723e */ /* 0x000fe200000000ff */
[----:B------:R-:W-:Y:S01]  /*15980*/  FMUL R212, R212, R52 ;  /* 0x00000034d4d47220 */ /* 0x000fe20000400000 */
[----:B------:R-:W-:Y:S01]  /*15990*/  F2FP.F16.F32.PACK_AB R6, R153, R6 ;  /* 0x000000069906723e */ /* 0x000fe200000000ff */
[-C--:B------:R-:W-:Y:S01]  /*159a0*/  FMUL R211, R211, R52.reuse ;  /* 0x00000034d3d37220 */ /* 0x080fe20000400000 */
[----:B------:R-:W-:Y:S01]  /*159b0*/  F2FP.F16.F32.PACK_AB R7, R68, R7 ;  /* 0x000000074407723e */ /* 0x000fe200000000ff */
[-C--:B------:R-:W-:Y:S01]  /*159c0*/  FMUL R68, R181, R52.reuse ;  /* 0x00000034b5447220 */ /* 0x080fe20000400000 */
[----:B------:R-:W-:Y:S01]  /*159d0*/  LEA R0, R53, R3, 0x1 ;  /* 0x0000000335007211 */ /* 0x000fe200078e08ff */
        /* <DEDUP_REMOVED lines=32> */
[-C--:B--2---:R-:W-:Y:S01]  /*15be0*/  FMUL R185, R10, R52.reuse ;  /* 0x000000340ab97220 */ /* 0x084fe20000400000 */
[-C--:B------:R-:W-:Y:S01]  /*15bf0*/  FMUL R102, R55, R52.reuse ;  /* 0x0000003437667220 */ /* 0x080fe20000400000 */
[----:B------:R-:W2:Y:S01]  /*15c00*/  LDL.LU R10, [R1+0xd0] ;  /* 0x0000d000010a7983 */ /* 0x000ea20000300800 */
[-C--:B------:R-:W-:Y:S01]  /*15c10*/  FMUL R182, R182, R52.reuse ;  /* 0x00000034b6b67220 */ /* 0x080fe20000400000 */
[-C--:B---3--:R-:W-:Y:S01]  /*15c20*/  FMUL R180, R9, R52.reuse ;  /* 0x0000003409b47220 */ /* 0x088fe20000400000 */
[-C--:B------:R-:W-:Y:S01]  /*15c30*/  FMUL R183, R183, R52.reuse ;  /* 0x00000034b7b77220 */ /* 0x080fe20000400000 */
[----:B------:R-:W3:Y:S01]  /*15c40*/  LDL.LU R9, [R1+0xe4] ;  /* 0x0000e40001097983 */ /* 0x000ee20000300800 */
[----:B----4-:R-:W-:-:S03]  /*15c50*/  FMUL R181, R13, R52 ;  /* 0x000000340db57220 */ /* 0x010fc60000400000 */
[----:B------:R-:W4:Y:S01]  /*15c60*/  LDL.LU R13, [R1+0xe0] ;  /* 0x0000e000010d7983 */ /* 0x000f220000300800 */
[-C--:B------:R-:W-:Y:S01]  /*15c70*/  FMUL R103, R54, R52.reuse ;  /* 0x0000003436677220 */ /* 0x080fe20000400000 */
[-C--:B------:R-:W-:Y:S01]  /*15c80*/  FMUL R83, R74, R52.reuse ;  /* 0x000000344a537220 */ /* 0x080fe20000400000 */
[-C--:B------:R-:W-:Y:S01]  /*15c90*/  FMUL R79, R231, R52.reuse ;  /* 0x00000034e74f7220 */ /* 0x080fe20000400000 */
[----:B-1----:R-:W4:Y:S01]  /*15ca0*/  LDL.LU R6, [R1+0xf4] ;  /* 0x0000f40001067983 */ /* 0x002f220000300800 */
[-C--:B------:R-:W-:Y:S01]  /*15cb0*/  FMUL R176, R73, R52.reuse ;  /* 0x0000003449b07220 */ /* 0x080fe20000400000 */
[-C--:B------:R-:W-:Y:S01]  /*15cc0*/  FMUL R178, R178, R52.reuse ;  /* 0x00000034b2b27220 */ /* 0x080fe20000400000 */
[-C--:B------:R-:W-:Y:S01]  /*15cd0*/  FMUL R179, R179, R52.reuse ;  /* 0x00000034b3b37220 */ /* 0x080fe20000400000 */
[----:B------:R-:W4:Y:S04]  /*15ce0*/  LDL.LU R5, [R1+0xf0] ;  /* 0x0000f00001057983 */ /* 0x000f280000300800 */
[----:B------:R-:W4:Y:S01]  /*15cf0*/  LDL.LU R4, [R1+0x104] ;  /* 0x0001040001047983 */ /* 0x000f220000300800 */
[----:B------:R-:W-:-:S03]  /*15d00*/  FMUL R173, R15, R52 ;  /* 0x000000340fad7220 */ /* 0x000fc60000400000 */
[----:B------:R-:W4:Y:S01]  /*15d10*/  LDL.LU R15, [R1+0x100] ;  /* 0x00010000010f7983 */ /* 0x000f220000300800 */
[----:B------:R-:W-:-:S03]  /*15d20*/  FMUL R168, R12, R52 ;  /* 0x000000340ca87220 */ /* 0x000fc60000400000 */
[----:B------:R-:W4:Y:S04]  /*15d30*/  LDL.LU R12, [R1+0x114] ;  /* 0x00011400010c7983 */ /* 0x000f280000300800 */
[----:B------:R-:W4:Y:S01]  /*15d40*/  LDL.LU R8, [R1+0x110] ;  /* 0x0001100001087983 */ /* 0x000f220000300800 */
[----:B------:R-:W-:-:S03]  /*15d50*/  FMUL R164, R11, R52 ;  /* 0x000000340ba47220 */ /* 0x000fc60000400000 */
[----:B------:R-:W4:Y:S04]  /*15d60*/  LDL.LU R11, [R1+0x124] ;  /* 0x00012400010b7983 */ /* 0x000f280000300800 */
[----:B------:R-:W4:Y:S01]  /*15d70*/  LDL.LU R7, [R1+0x120] ;  /* 0x0001200001077983 */ /* 0x000f220000300800 */
        /* <DEDUP_REMOVED lines=44> */
[----:B------:R-:W-:Y:S01]  /*16040*/  @!PT LDS RZ, [RZ] ;  /* 0x00000000fffff984 */ /* 0x000fe20000000800 */
[----:B------:R-:W-:Y:S01]  /*16050*/  @!PT LDS RZ, [RZ] ;  /* 0x00000000fffff984 */ /* 0x000fe20000000800 */
[----:B------:R-:W-:Y:S01]  /*16060*/  @!PT LDS RZ, [RZ] ;  /* 0x00000000fffff984 */ /* 0x000fe20000000800 */
[----:B------:R-:W-:Y:S01]  /*16070*/  @!PT LDS RZ, [RZ] ;  /* 0x00000000fffff984 */ /* 0x000fe20000000800 */
[----:B------:R1:W-:Y:S06]  /*16080*/  MEMBAR.ALL.CTA ;  /* 0x0000000000007992 */ /* 0x0003ec0000008000 */
[----:B-1----:R-:W1:Y:S01]  /*16090*/  FENCE.VIEW.ASYNC.S ;  /* 0x00000000000073c6 */ /* 0x002e620000000000 */
[----:B--2---:R-:W-:-:S03]  /*160a0*/  FMUL R160, R10, R52 ;  /* 0x000000340aa07220 */ /* 0x004fc60000400000 */
[----:B------:R-:W2:Y:S01]  /*160b0*/  LDL.LU R10, [R1+0x134] ;  /* 0x00013400010a7983 */ /* 0x000ea20000300800 */
[----:B---3--:R-:W-:-:S03]  /*160c0*/  FMUL R161, R9, R52 ;  /* 0x0000003409a17220 */ /* 0x008fc60000400000 */
[----:B------:R-:W3:Y:S01]  /*160d0*/  LDL.LU R9, [R1+0x130] ;  /* 0x0001300001097983 */ /* 0x000ee20000300800 */
[----:B----4-:R-:W-:-:S03]  /*160e0*/  FMUL R156, R13, R52 ;  /* 0x000000340d9c7220 */ /* 0x010fc60000400000 */
[----:B------:R-:W4:Y:S01]  /*160f0*/  LDL.LU R14, [R1+0x144] ;  /* 0x00014400010e7983 */ /* 0x000f220000300800 */
[----:B------:R-:W-:-:S03]  /*16100*/  FMUL R157, R6, R52 ;  /* 0x00000034069d7220 */ /* 0x000fc60000400000 */
[----:B------:R-:W4:Y:S01]  /*16110*/  LDL.LU R6, [R1+0x140] ;  /* 0x0001400001067983 */ /* 0x000f220000300800 */
[----:B------:R-:W-:-:S03]  /*16120*/  FMUL R152, R5, R52 ;  /* 0x0000003405987220 */ /* 0x000fc60000400000 */
[----:B------:R-:W4:Y:S01]  /*16130*/  LDL.LU R13, [R1+0x154] ;  /* 0x00015400010d7983 */ /* 0x000f220000300800 */
[----:B------:R-:W-:-:S03]  /*16140*/  FMUL R153, R4, R52 ;  /* 0x0000003404997220 */ /* 0x000fc60000400000 */
[----:B------:R-:W4:Y:S04]  /*16150*/  LDL.LU R5, [R1+0x150] ;  /* 0x0001500001057983 */ /* 0x000f280000300800 */
[----:B------:R-:W4:Y:S01]  /*16160*/  LDL.LU R4, [R1+0x164] ;  /* 0x0001640001047983 */ /* 0x000f220000300800 */
[----:B------:R-:W-:-:S03]  /*16170*/  FMUL R149, R12, R52 ;  /* 0x000000340c957220 */ /* 0x000fc60000400000 */
[----:B------:R-:W4:Y:S01]  /*16180*/  LDL.LU R12, [R1+0x160] ;  /* 0x00016000010c7983 */ /* 0x000f220000300800 */
[----:B------:R-:W-:-:S03]  /*16190*/  FMUL R144, R8, R52 ;  /* 0x0000003408907220 */ /* 0x000fc60000400000 */
[----:B------:R-:W4:Y:S01]  /*161a0*/  LDL.LU R8, [R1+0x174] ;  /* 0x0001740001087983 */ /* 0x000f220000300800 */
[----:B------:R-:W-:-:S03]  /*161b0*/  FMUL R145, R11, R52 ;  /* 0x000000340b917220 */ /* 0x000fc60000400000 */
[----:B------:R-:W4:Y:S01]  /*161c0*/  LDL.LU R11, [R1+0x170] ;  /* 0x00017000010b7983 */ /* 0x000f220000300800 */
[----:B------:R-:W-:-:S03]  /*161d0*/  FMUL R140, R7, R52 ;  /* 0x00000034078c7220 */ /* 0x000fc60000400000 */
[----:B------:R-:W4:Y:S01]  /*161e0*/  LDL.LU R7, [R1+0x184] ;  /* 0x0001840001077983 */ /* 0x000f220000300800 */
[-C--:B------:R-:W-:Y:S01]  /*161f0*/  FMUL R148, R15, R52.reuse ;  /* 0x000000340f947220 */ /* 0x080fe20000400000 */
[-C--:B------:R-:W-:Y:S01]  /*16200*/  FMUL R75, R233, R52.reuse ;  /* 0x00000034e94b7220 */ /* 0x080fe20000400000 */
[-C--:B------:R-:W-:Y:S01]  /*16210*/  FMUL R55, R234, R52.reuse ;  /* 0x00000034ea377220 */ /* 0x080fe20000400000 */
[-C--:B------:R-:W-:Y:S01]  /*16220*/  FMUL R54, R232, R52.reuse ;  /* 0x00000034e8367220 */ /* 0x080fe20000400000 */
[-C--:B------:R-:W-:Y:S01]  /*16230*/  FMUL R74, R230, R52.reuse ;  /* 0x00000034e64a7220 */ /* 0x080fe20000400000 */
[----:B------:R-:W-:Y:S01]  /*16240*/  FMUL R231, R237, R52 ;  /* 0x00000034ede77220 */ /* 0x000fe20000400000 */
[----:B------:R-:W-:Y:S01]  /*16250*/  F2FP.F16.F32.PACK_AB R59, R59, R226 ;  /* 0x000000e23b3b723e */ /* 0x000fe200000000ff */
[----:B------:R-:W-:Y:S01]  /*16260*/  BSSY B0, `(.L_x_53) ;  /* 0x00000d6000007945 */ /* 0x000fe20003800000 */
[----:B------:R-:W-:Y:S02]  /*16270*/  F2FP.F16.F32.PACK_AB R56, R56, R229 ;  /* 0x000000e53838723e */ /* 0x000fe400000000ff */
[----:B------:R-:W-:-:S02]  /*16280*/  F2FP.F16.F32.PACK_AB R57, R57, R228 ;  /* 0x000000e43939723e */ /* 0x000fc400000000ff */
[----:B------:R-:W-:Y:S02]  /*16290*/  F2FP.F16.F32.PACK_AB R58, R58, R227 ;  /* 0x000000e33a3a723e */ /* 0x000fe400000000ff */
[----:B------:R-:W-:Y:S02]  /*162a0*/  F2FP.F16.F32.PACK_AB R60, R60, R225 ;  /* 0x000000e13c3c723e */ /* 0x000fe400000000ff */
[----:B------:R-:W-:Y:S02]  /*162b0*/  F2FP.F16.F32.PACK_AB R61, R61, R224 ;  /* 0x000000e03d3d723e */ /* 0x000fe400000000ff */
[----:B------:R-:W-:Y:S02]  /*162c0*/  F2FP.F16.F32.PACK_AB R62, R62, R223 ;  /* 0x000000df3e3e723e */ /* 0x000fe400000000ff */
[----:B------:R-:W-:Y:S01]  /*162d0*/  F2FP.F16.F32.PACK_AB R63, R63, R222 ;  /* 0x000000de3f3f723e */ /* 0x000fe200000000ff */
[----:B-1----:R-:W-:Y:S01]  /*162e0*/  BAR.SYNC.DEFER_BLOCKING 0x1, 0x80 ;  /* 0x0042000000007b1d */ /* 0x002fe20000010000 */
[----:B--2---:R-:W-:-:S05]  /*162f0*/  FMUL R141, R10, R52 ;  /* 0x000000340a8d7220 */ /* 0x004fca0000400000 */
[----:B------:R-:W2:Y:S01]  /*16300*/  LDL.LU R10, [R1+0x180] ;  /* 0x00018000010a7983 */ /* 0x000ea20000300800 */
[----:B---3--:R-:W-:-:S03]  /*16310*/  FMUL R136, R9, R52 ;  /* 0x0000003409887220 */ /* 0x008fc60000400000 */
[----:B------:R-:W3:Y:S01]  /*16320*/  LDL.LU R9, [R1+0x194] ;  /* 0x0001940001097983 */ /* 0x000ee20000300800 */
[----:B----4-:R-:W-:-:S03]  /*16330*/  FMUL R132, R6, R52 ;  /* 0x0000003406847220 */ /* 0x010fc60000400000 */
        /* <DEDUP_REMOVED lines=11> */
[-C--:B------:R-:W-:Y:S02]  /*163f0*/  FMUL R133, R13, R52.reuse ;  /* 0x000000340d857220 */ /* 0x080fe40000400000 */
[----:B------:R-:W4:Y:S01]  /*16400*/  LDL.LU R8, [R1+0x1c0] ;  /* 0x0001c00001087983 */ /* 0x000f220000300800 */
[----:B------:R-:W-:-:S03]  /*16410*/  FMUL R121, R7, R52 ;  /* 0x0000003407797220 */ /* 0x000fc60000400000 */
[----:B------:R-:W4:Y:S04]  /*16420*/  LDL.LU R12, [R1+0x1d4] ;  /* 0x0001d400010c7983 */ /* 0x000f280000300800 */
[----:B------:R-:W4:Y:S04]  /*16430*/  LDL.LU R13, [R1+0x1d0] ;  /* 0x0001d000010d7983 */ /* 0x000f280000300800 */
[----:B------:R-:W4:Y:S01]  /*16440*/  LDL.LU R7, [R1+0x1e4] ;  /* 0x0001e40001077983 */ /* 0x000f220000300800 */
[----:B------:R-:W-:-:S03]  /*16450*/  FMUL R120, R11, R52 ;  /* 0x000000340b787220 */ /* 0x000fc60000400000 */
[----:B------:R-:W4:Y:S01]  /*16460*/  LDL.LU R11, [R1+0x1e0] ;  /* 0x0001e000010b7983 */ /* 0x000f220000300800 */
        /* <DEDUP_REMOVED lines=16> */
[----:B------:R-:W4:Y:S04]  /*16570*/  LDL.LU R7, [R1+0x214] ;  /* 0x0002140001077983 */ /* 0x000f280000300800 */
[----:B------:R-:W4:Y:S01]  /*16580*/  LDL.LU R13, [R1+0x220] ;  /* 0x00022000010d7983 */ /* 0x000f220000300800 */
[----:B------:R-:W-:-:S03]  /*16590*/  FMUL R113, R16, R52 ;  /* 0x0000003410717220 */ /* 0x000fc60000400000 */
[----:B------:R-:W4:Y:S04]  /*165a0*/  LDL.LU R21, [R1+0x21c] ;  /* 0x00021c0001157983 */ /* 0x000f280000300800 */
[----:B------:R-:W4:Y:S04]  /*165b0*/  LDL.LU R20, [R1+0x228] ;  /* 0x0002280001147983 */ /* 0x000f280000300800 */
[----:B------:R-:W4:Y:S04]  /*165c0*/  LDL.LU R19, [R1+0x224] ;  /* 0x0002240001137983 */ /* 0x000f280000300800 */
[----:B------:R-:W4:Y:S01]  /*165d0*/  LDL.LU R16, [R1+0x230] ;  /* 0x0002300001107983 */ /* 0x000f220000300800 */
[-C--:B------:R-:W-:Y:S01]  /*165e0*/  FMUL R92, R11, R52.reuse ;  /* 0x000000340b5c7220 */ /* 0x080fe20000400000 */
[-C--:B------:R-:W-:Y:S01]  /*165f0*/  FMUL R105, R14, R52.reuse ;  /* 0x000000340e697220 */ /* 0x080fe20000400000 */
[-C--:B------:R-:W-:Y:S01]  /*16600*/  FMUL R104, R15, R52.reuse ;  /* 0x000000340f687220 */ /* 0x080fe20000400000 */
[-C--:B--2---:R-:W-:Y:S01]  /*16610*/  FMUL R93, R10, R52.reuse ;  /* 0x000000340a5d7220 */ /* 0x084fe20000400000 */
[-C--:B---3--:R-:W-:Y:S01]  /*16620*/  FMUL R88, R9, R52.reuse ;  /* 0x0000003409587220 */ /* 0x088fe20000400000 */
[-C--:B----4-:R-:W-:Y:S01]  /*16630*/  FMUL R89, R6, R52.reuse ;  /* 0x0000003406597220 */ /* 0x090fe20000400000 */
[----:B------:R-:W-:-:S02]  /*16640*/  FMUL R84, R5, R52 ;  /* 0x0000003405547220 */ /* 0x000fc40000400000 */
[----:B------:R-:W2:Y:S01]  /*16650*/  LDL.LU R5, [R1+0x22c] ;  /* 0x00022c0001057983 */ /* 0x000ea20000300800 */
[----:B------:R-:W-:-:S03]  /*16660*/  FMUL R85, R4, R52 ;  /* 0x0000003404557220 */ /* 0x000fc60000400000 */
[----:B------:R-:W3:Y:S04]  /*16670*/  LDL.LU R4, [R1+0x238] ;  /* 0x0002380001047983 */ /* 0x000ee80000300800 */
[----:B------:R-:W4:Y:S04]  /*16680*/  LDL.LU R6, [R1+0x4] ;  /* 0x0000040001067983 */ /* 0x000f280000300800 */
[----:B------:R-:W3:Y:S01]  /*16690*/  LDL.LU R11, [R1+0x234] ;  /* 0x00023400010b7983 */ /* 0x000ee20000300800 */
[----:B------:R-:W-:-:S03]  /*166a0*/  FMUL R80, R8, R52 ;  /* 0x0000003408507220 */ /* 0x000fc60000400000 */
[----:B------:R-:W4:Y:S04]  /*166b0*/  LDL.LU R10, [R1+0x240] ;  /* 0x00024000010a7983 */ /* 0x000f280000300800 */
[----:B------:R-:W4:Y:S04]  /*166c0*/  LDL.LU R9, [R1] ;  /* 0x0000000001097983 */ /* 0x000f280000300800 */
[----:B------:R-:W4:Y:S01]  /*166d0*/  LDL.LU R8, [R1+0x14] ;  /* 0x0000140001087983 */ /* 0x000f220000300800 */
[-C--:B------:R-:W-:Y:S01]  /*166e0*/  FMUL R81, R12, R52.reuse ;  /* 0x000000340c517220 */ /* 0x080fe20000400000 */
[----:B------:R-:W-:-:S02]  /*166f0*/  FMUL R76, R7, R52 ;  /* 0x00000034074c7220 */ /* 0x000fc40000400000 */
[----:B------:R-:W4:Y:S04]  /*16700*/  LDL.LU R18, [R1+0x23c] ;  /* 0x00023c0001127983 */ /* 0x000f280000300800 */
[----:B------:R-:W4:Y:S04]  /*16710*/  LDL.LU R17, [R1+0x248] ;  /* 0x0002480001117983 */ /* 0x000f280000300800 */
[----:B------:R-:W4:Y:S01]  /*16720*/  LDL.LU R14, [R1+0x10] ;  /* 0x00001000010e7983 */ /* 0x000f220000300800 */
[----:B------:R-:W-:-:S03]  /*16730*/  FMUL R77, R13, R52 ;  /* 0x000000340d4d7220 */ /* 0x000fc60000400000 */
[----:B------:R-:W4:Y:S04]  /*16740*/  LDL.LU R7, [R1+0x18] ;  /* 0x0000180001077983 */ /* 0x000f280000300800 */
[----:B------:R-:W4:Y:S04]  /*16750*/  LDL.LU R12, [R1+0x244] ;  /* 0x00024400010c7983 */ /* 0x000f280000300800 */
[----:B------:R-:W4:Y:S04]  /*16760*/  LDL.LU R13, [R1+0x250] ;  /* 0x00025000010d7983 */ /* 0x000f280000300800 */
[----:B------:R-:W4:Y:S01]  /*16770*/  LDL.LU R15, [R1+0x20] ;  /* 0x00002000010f7983 */ /* 0x000f220000300800 */
[----:B------:R-:W-:-:S03]  /*16780*/  FMUL R233, R16, R52 ;  /* 0x0000003410e97220 */ /* 0x000fc60000400000 */
[----:B------:R-:W4:Y:S01]  /*16790*/  LDL.LU R16, [R1+0x28] ;  /* 0x0000280001107983 */ /* 0x000f220000300800 */
[-C--:B------:R-:W-:Y:S01]  /*167a0*/  FMUL R234, R19, R52.reuse ;  /* 0x0000003413ea7220 */ /* 0x080fe20000400000 */
[-C--:B------:R-:W-:Y:S01]  /*167b0*/  FMUL R232, R235, R52.reuse ;  /* 0x00000034ebe87220 */ /* 0x080fe20000400000 */
[-C--:B--2---:R-:W-:Y:S01]  /*167c0*/  FMUL R230, R5, R52.reuse ;  /* 0x0000003405e67220 */ /* 0x084fe20000400000 */
[-C--:B------:R-:W-:Y:S01]  /*167d0*/  FMUL R5, R236, R52.reuse ;  /* 0x00000034ec057220 */ /* 0x080fe20000400000 */
[-C--:B---3--:R-:W-:Y:S01]  /*167e0*/  FMUL R19, R11, R52.reuse ;  /* 0x000000340b137220 */ /* 0x088fe20000400000 */
[----:B----4-:R-:W-:-:S04]  /*167f0*/  FMUL R11, R10, R52 ;  /* 0x000000340a0b7220 */ /* 0x010fc80000400000 */
[----:B------:R-:W-:Y:S01]  /*16800*/  STL [R1+0xc], R19 ;  /* 0x00000c1301007387 */ /* 0x000fe20000100800 */
[----:B------:R-:W-:-:S03]  /*16810*/  FMUL R9, R9, R52 ;  /* 0x0000003409097220 */ /* 0x000fc60000400000 */
[----:B------:R-:W-:Y:S01]  /*16820*/  STL [R1+0x8], R11 ;  /* 0x0000080b01007387 */ /* 0x000fe20000100800 */
[----:B------:R-:W-:-:S03]  /*16830*/  FMUL R10, R8, R52 ;  /* 0x00000034080a7220 */ /* 0x000fc60000400000 */
[----:B------:R-:W2:Y:S04]  /*16840*/  LDL.LU R8, [R1+0x24c] ;  /* 0x00024c0001087983 */ /* 0x000ea80000300800 */
[----:B------:R1:W-:Y:S01]  /*16850*/  STL [R1+0x4], R9 ;  /* 0x0000040901007387 */ /* 0x0003e20000100800 */
[-C--:B------:R-:W-:Y:S01]  /*16860*/  FMUL R236, R17, R52.reuse ;  /* 0x0000003411ec7220 */ /* 0x080fe20000400000 */
[-C--:B------:R-:W-:Y:S02]  /*16870*/  FMUL R235, R14, R52.reuse ;  /* 0x000000340eeb7220 */ /* 0x080fe40000400000 */
[----:B-1----:R-:W3:Y:S01]  /*16880*/  LDL.LU R9, [R1+0x258] ;  /* 0x0002580001097983 */ /* 0x002ee20000300800 */
[----:B------:R-:W-:-:S03]  /*16890*/  FMUL R14, R12, R52 ;  /* 0x000000340c0e7220 */ /* 0x000fc60000400000 */
[----:B------:R1:W-:Y:S01]  /*168a0*/  STL [R1], R10 ;  /* 0x0000000a01007387 */ /* 0x0003e20000100800 */
[-C--:B------:R-:W-:Y:S01]  /*168b0*/  FMUL R237, R18, R52.reuse ;  /* 0x0000003412ed7220 */ /* 0x080fe20000400000 */
[-C--:B------:R-:W-:Y:S01]  /*168c0*/  FMUL R17, R13, R52.reuse ;  /* 0x000000340d117220 */ /* 0x080fe20000400000 */
[-C--:B------:R-:W-:Y:S01]  /*168d0*/  FMUL R18, R15, R52.reuse ;  /* 0x000000340f127220 */ /* 0x080fe20000400000 */
[----:B-1----:R-:W4:Y:S04]  /*168e0*/  LDL.LU R10, [R1+0x24] ;  /* 0x00002400010a7983 */ /* 0x002f280000300800 */
[----:B------:R-:W4:Y:S04]  /*168f0*/  LDL.LU R11, [R1+0x30] ;  /* 0x00003000010b7983 */ /* 0x000f280000300800 */
[----:B------:R-:W4:Y:S04]  /*16900*/  LDL.LU R12, [R1+0x254] ;  /* 0x00025400010c7983 */ /* 0x000f280000300800 */
[----:B------:R1:W-:Y:S04]  /*16910*/  STL [R1+0x1c], R14 ;  /* 0x00001c0e01007387 */ /* 0x0003e80000100800 */
[----:B------:R-:W4:Y:S04]  /*16920*/  LDL.LU R13, [R1+0x260] ;  /* 0x00026000010d7983 */ /* 0x000f280000300800 */
[----:B-1----:R-:W4:Y:S04]  /*16930*/  LDL.LU R14, [R1+0x2c] ;  /* 0x00002c00010e7983 */ /* 0x002f280000300800 */
[----:B------:R1:W-:Y:S04]  /*16940*/  STL [R1+0x18], R17 ;  /* 0x0000181101007387 */ /* 0x0003e80000100800 */
[----:B------:R-:W4:Y:S04]  /*16950*/  LDL.LU R15, [R1+0x38] ;  /* 0x00003800010f7983 */ /* 0x000f280000300800 */
[----:B------:R1:W-:Y:S02]  /*16960*/  STL [R1+0x14], R18 ;  /* 0x0000141201007387 */ /* 0x0003e40000100800 */
[----:B-1----:R-:W-:-:S02]  /*16970*/  FMUL R17, R16, R52 ;  /* 0x0000003410117220 */ /* 0x002fc40000400000 */
[----:B------:R-:W2:Y:S01]  /*16980*/  LDL.LU R16, [R1+0x25c] ;  /* 0x00025c0001107983 */ /* 0x000ea20000300800 */
[-C--:B------:R-:W-:Y:S01]  /*16990*/  FMUL R73, R20, R52.reuse ;  /* 0x0000003414497220 */ /* 0x080fe20000400000 */
[-C--:B------:R-:W-:Y:S02]  /*169a0*/  FMUL R72, R21, R52.reuse ;  /* 0x0000003415487220 */ /* 0x080fe40000400000 */
[----:B------:R-:W4:Y:S04]  /*169b0*/  LDL.LU R18, [R1+0x268] ;  /* 0x0002680001127983 */ /* 0x000f280000300800 */
[----:B------:R2:W-:Y:S04]  /*169c0*/  STL [R1+0x10], R17 ;  /* 0x0000101101007387 */ /* 0x0005e80000100800 */
[----:B------:R-:W4:Y:S04]  /*169d0*/  LDL.LU R19, [R1+0x34] ;  /* 0x0000340001137983 */ /* 0x000f280000300800 */
        /* <DEDUP_REMOVED lines=15> */
[----:B--2---:R-:W-:-:S03]  /*16ad0*/  FMUL R17, R16, R52 ;  /* 0x0000003410117220 */ /* 0x004fc60000400000 */
[----:B------:R-:W2:Y:S04]  /*16ae0*/  LDL.LU R16, [R1+0x54] ;  /* 0x0000540001107983 */ /* 0x000ea80000300800 */
        /* <DEDUP_REMOVED lines=17> */
[----:B------:R-:W2:Y:S01]  /*16c00*/  LDL.LU R16, [R1+0x7c] ;  /* 0x00007c0001107983 */ /* 0x000ea20000300800 */
[-C--:B------:R-:W-:Y:S01]  /*16c10*/  FMUL R4, R4, R52.reuse ;  /* 0x0000003404047220 */ /* 0x080fe20000400000 */
[-C--:B------:R-:W-:Y:S01]  /*16c20*/  FMUL R6, R6, R52.reuse ;  /* 0x0000003406067220 */ /* 0x080fe20000400000 */
[-C--:B------:R-:W-:Y:S01]  /*16c30*/  FMUL R7, R7, R52.reuse ;  /* 0x0000003407077220 */ /* 0x080fe20000400000 */
[-C--:B------:R-:W-:Y:S01]  /*16c40*/  FMUL R8, R8, R52.reuse ;  /* 0x0000003408087220 */ /* 0x080fe20000400000 */
[-C--:B---3--:R-:W-:Y:S01]  /*16c50*/  FMUL R9, R9, R52.reuse ;  /* 0x0000003409097220 */ /* 0x088fe20000400000 */
        /* <DEDUP_REMOVED lines=39> */
[----:B--2---:R-:W-:-:S02]  /*16ed0*/  FMUL R52, R16, R52 ;  /* 0x0000003410347220 */ /* 0x004fc40000400000 */
[----:B------:R1:W5:Y:S01]  /*16ee0*/  LDL.LU R16, [R1+0x2a8] ;  /* 0x0002a80001107983 */ /* 0x0003620000300800 */
[----:B------:R-:W-:-:S05]  /*16ef0*/  VIADD R226, R3, 0x1000 ;  /* 0x0000100003e27836 */ /* 0x000fca0000000000 */
[----:B------:R-:W-:Y:S01]  /*16f00*/  LEA R53, R53, R226, 0x1 ;  /* 0x000000e235357211 */ /* 0x000fe200078e08ff */
[----:B------:R-:W-:Y:S06]  /*16f10*/  @P1 BRA `(.L_x_54) ;  /* 0x0000000000281947 */ /* 0x000fec0003800000 */
[----:B------:R-:W-:Y:S01]  /*16f20*/  S2UR UR44, SR_CTAID.Z ;  /* 0x00000000002c79c3 */ /* 0x000fe20000002700 */
[----:B------:R-:W-:Y:S01]  /*16f30*/  ULDC.64 UR4, c[0x0][0x198] ;  /* 0x0000660000047ab9 */ /* 0x000fe20000000a00 */
[----:B------:R-:W-:Y:S01]  /*16f40*/  R2UR UR40, R2 ;  /* 0x00000000022872ca */ /* 0x000fe200000e0000 */
[----:B------:R-:W-:Y:S01]  /*16f50*/  UIADD3 UR4, UP0, UR4, 0x670, URZ ;  /* 0x0000067004047890 */ /* 0x000fe2000ff1e03f */
[----:B------:R-:W-:-:S03]  /*16f60*/  UMOV UR41, URZ ;  /* 0x0000003f00297c82 */ /* 0x000fc60008000000 */
[----:B------:R-:W-:Y:S01]  /*16f70*/  UIADD3.X UR5, URZ, UR5, URZ, UP0, !UPT ;  /* 0x000000053f057290 */ /* 0x000fe200087fe43f */
[----:B------:R-:W2:Y:S08]  /*16f80*/  S2UR UR43, SR_CTAID.Y ;  /* 0x00000000002b79c3 */ /* 0x000eb00000002600 */
[----:B--2---:R2:W-:Y:S01]  /*16f90*/  UTMASTG.4D [UR40], [UR4] ;  /* 0x00000028040073b5 */ /* 0x0045e20008018000 */
[----:B------:R0:W-:Y:S01]  /*16fa0*/  UTMACMDFLUSH ;  /* 0x00000000000079b7 */ /* 0x0001e20000000000 */
[----:B--2---:R-:W-:-:S04]  /*16fb0*/  DEPBAR.LE SB0, 0x1 ;  /* 0x000080400000791a */ /* 0x004fc80000000000 */
.L_x_54:
[----:B------:R-:W-:Y:S05]  /*16fc0*/  BSYNC B0 ;  /* 0x0000000000007941 */ /* 0x000fea0003800000 */
.L_x_53:
[----:B------:R-:W-:Y:S01]  /*16fd0*/  BAR.SYNC.DEFER_BLOCKING 0x1, 0x80 ;  /* 0x0042000000007b1d */ /* 0x000fe20000010000 */
[----:B------:R-:W-:Y:S02]  /*16fe0*/  F2FP.F16.F32.PACK_AB R64, R221, R64 ;  /* 0x00000040dd40723e */ /* 0x000fe400000000ff */
[----:B------:R-:W-:Y:S02]  /*16ff0*/  F2FP.F16.F32.PACK_AB R65, R220, R65 ;  /* 0x00000041dc41723e */ /* 0x000fe400000000ff */
[----:B------:R-:W-:Y:S01]  /*17000*/  F2FP.F16.F32.PACK_AB R66, R219, R66 ;  /* 0x00000042db42723e */ /* 0x000fe200000000ff */
[----:B------:R-:W-:Y:S01]  /*17010*/  BSSY B0, `(.L_x_55) ;  /* 0x000001c000007945 */ /* 0x000fe20003800000 */
[----:B------:R-:W-:Y:S02]  /*17020*/  F2FP.F16.F32.PACK_AB R67, R218, R67 ;  /* 0x00000043da43723e */ /* 0x000fe400000000ff */
[----:B------:R-:W-:Y:S02]  /*17030*/  F2FP.F16.F32.PACK_AB R68, R217, R68 ;  /* 0x00000044d944723e */ /* 0x000fe400000000ff */
[----:B------:R-:W-:-:S02]  /*17040*/  F2FP.F16.F32.PACK_AB R69, R216, R69 ;  /* 0x00000045d845723e */ /* 0x000fc400000000ff */
[----:B------:R-:W-:Y:S02]  /*17050*/  F2FP.F16.F32.PACK_AB R70, R215, R70 ;  /* 0x00000046d746723e */ /* 0x000fe400000000ff */
[----:B------:R-:W-:Y:S01]  /*17060*/  F2FP.F16.F32.PACK_AB R71, R214, R71 ;  /* 0x00000047d647723e */ /* 0x000fe200000000ff */
[----:B------:R2:W-:Y:S04]  /*17070*/  STSM.16.M88.4 [R3+0x1000], R56 ;  /* 0x0010003803007844 */ /* 0x0005e80000000200 */
[----:B------:R2:W-:Y:S01]  /*17080*/  STSM.16.M88.4 [R0+0x1000], R60 ;  /* 0x0010003c00007844 */ /* 0x0005e20000000200 */
[----:B------:R-:W-:Y:S01]  /*17090*/  @!PT LDS RZ, [RZ] ;  /* 0x00000000fffff984 */ /* 0x000fe20000000800 */
[----:B------:R-:W-:Y:S01]  /*170a0*/  @!PT LDS RZ, [RZ] ;  /* 0x00000000fffff984 */ /* 0x000fe20000000800 */
[----:B------:R-:W-:Y:S01]  /*170b0*/  @!PT LDS RZ, [RZ] ;  /* 0x00000000fffff984 */ /* 0x000fe20000000800 */
[----:B------:R-:W-:Y:S01]  /*170c0*/  @!PT LDS RZ, [RZ] ;  /* 0x00000000fffff984 */ /* 0x000fe20000000800 */
[----:B------:R3:W-:Y:S06]  /*170d0*/  MEMBAR.ALL.CTA ;  /* 0x0000000000007992 */ /* 0x0007ec0000008000 */
[----:B---3--:R-:W3:Y:S02]  /*170e0*/  FENCE.VIEW.ASYNC.S ;  /* 0x00000000000073c6 */ /* 0x008ee40000000000 */
[----:B---3--:R-:W-:Y:S06]  /*170f0*/  BAR.SYNC.DEFER_BLOCKING 0x1, 0x80 ;  /* 0x0042000000007b1d */ /* 0x008fec0000010000 */
[----:B------:R-:W-:Y:S05]  /*17100*/  @P1 BRA `(.L_x_56) ;  /* 0x0000000000301947 */ /* 0x000fea0003800000 */
[----:B------:R-:W-:Y:S01]  /*17110*/  S2UR UR12, SR_CTAID.Z ;  /* 0x00000000000c79c3 */ /* 0x000fe20000002700 */
[----:B------:R-:W-:Y:S01]  /*17120*/  R2UR UR8, R2 ;  /* 0x00000000020872ca */ /* 0x000fe200000e0000 */
[----:B------:R-:W-:Y:S01]  /*17130*/  ULDC.64 UR4, c[0x0][0x198] ;  /* 0x0000660000047ab9 */ /* 0x000fe20000000a00 */
[----:B------:R-:W-:Y:S01]  /*17140*/  UMOV UR9, 0x20 ;  /* 0x0000002000097882 */ /* 0x000fe20000000000 */
[----:B------:R-:W-:Y:S01]  /*17150*/  UIADD3 UR4, UP0, UR4, 0x670, URZ ;  /* 0x0000067004047890 */ /* 0x000fe2000ff1e03f */
[----:B------:R-:W-:-:S03]  /*17160*/  UMOV UR10, UR42 ;  /* 0x0000002a000a7c82 */ /* 0x000fc60008000000 */
[----:B------:R-:W3:Y:S01]  /*17170*/  S2UR UR11, SR_CTAID.Y ;  /* 0x00000000000b79c3 */ /* 0x000ee20000002600 */
[----:B------:R-:W-:-:S05]  /*17180*/  UIADD3.X UR5, URZ, UR5, URZ, UP0, !UPT ;  /* 0x000000053f057290 */ /* 0x000fca00087fe43f */
[----:B------:R-:W-:-:S09]  /*17190*/  UIADD3 UR8, UR8, 0x1000, URZ ;  /* 0x0000100008087890 */ /* 0x000fd2000fffe03f */
[----:B---3--:R3:W-:Y:S01]  /*171a0*/  UTMASTG.4D [UR8], [UR4] ;  /* 0x00000008040073b5 */ /* 0x0087e20008018000 */
[----:B------:R0:W-:Y:S01]  /*171b0*/  UTMACMDFLUSH ;  /* 0x00000000000079b7 */ /* 0x0001e20000000000 */
[----:B---3--:R-:W-:-:S04]  /*171c0*/  DEPBAR.LE SB0, 0x1 ;  /* 0x000080400000791a */ /* 0x008fc80000000000 */
.L_x_56:
[----:B------:R-:W-:Y:S05]  /*171d0*/  BSYNC B0 ;  /* 0x0000000000007941 */ /* 0x000fea0003800000 */
.L_x_55:
[----:B------:R-:W-:Y:S01]  /*171e0*/  BAR.SYNC.DEFER_BLOCKING 0x1, 0x80 ;  /* 0x0042000000007b1d */ /* 0x000fe20000010000 */
[----:B--2---:R-:W-:Y:S02]  /*171f0*/  F2FP.F16.F32.PACK_AB R56, R213, R212 ;  /* 0x000000d4d538723e */ /* 0x004fe400000000ff */
        /* <DEDUP_REMOVED lines=8> */
[----:B------:R2:W-:Y:S04]  /*17280*/  STSM.16.M88.4 [R3], R64 ;  /* 0x0000004003007844 */ /* 0x0005e80000000200 */
[----:B------:R2:W-:Y:S01]  /*17290*/  STSM.16.M88.4 [R0], R68 ;  /* 0x0000004400007844 */ /* 0x0005e20000000200 */
        /* <DEDUP_REMOVED lines=9> */
[----:B------:R-:W-:Y:S01]  /*17330*/  ULDC.64 UR4, c[0x0][0x198] ;  /* 0x0000660000047ab9 */ /* 0x000fe20000000a00 */
[----:B------:R-:W-:Y:S01]  /*17340*/  R2UR UR8, R2 ;  /* 0x00000000020872ca */ /* 0x000fe200000e0000 */
[----:B------:R-:W-:Y:S01]  /*17350*/  UIADD3 UR4, UP0, UR4, 0x670, URZ ;  /* 0x0000067004047890 */ /* 0x000fe2000ff1e03f */
[----:B------:R-:W-:Y:S01]  /*17360*/  UMOV UR9, 0x40 ;  /* 0x0000004000097882 */ /* 0x000fe20000000000 */
[----:B------:R-:W-:Y:S02]  /*17370*/  UMOV UR10, UR42 ;  /* 0x0000002a000a7c82 */ /* 0x000fe40008000000 */
[----:B------:R-:W-:Y:S01]  /*17380*/  UIADD3.X UR5, URZ, UR5, URZ, UP0, !UPT ;  /* 0x000000053f057290 */ /* 0x000fe200087fe43f */
[----:B------:R-:W3:Y:S08]  /*17390*/  S2UR UR11, SR_CTAID.Y ;  /* 0x00000000000b79c3 */ /* 0x000ef00000002600 */
[----:B---3--:R3:W-:Y:S01]  /*173a0*/  UTMASTG.4D [UR8], [UR4] ;  /* 0x00000008040073b5 */ /* 0x0087e20008018000 */
[----:B------:R0:W-:Y:S01]  /*173b0*/  UTMACMDFLUSH ;  /* 0x00000000000079b7 */ /* 0x0001e20000000000 */
[----:B---3--:R-:W-:-:S04]  /*173c0*/  DEPBAR.LE SB0, 0x1 ;  /* 0x000080400000791a */ /* 0x008fc80000000000 */
.L_x_58:
[----:B------:R-:W-:Y:S05]  /*173d0*/  BSYNC B0 ;  /* 0x0000000000007941 */ /* 0x000fea0003800000 */
.L_x_57:
        /* <DEDUP_REMOVED lines=32> */
.L_x_60:
[----:B------:R-:W-:Y:S05]  /*175e0*/  BSYNC B0 ;  /* 0x0000000000007941 */ /* 0x000fea0003800000 */
.L_x_59:
        /* <DEDUP_REMOVED lines=31> */
.L_x_62:
[----:B------:R-:W-:Y:S05]  /*177e0*/  BSYNC B0 ;  /* 0x0000000000007941 */ /* 0x000fea0003800000 */
.L_x_61:
        /* <DEDUP_REMOVED lines=32> */
.L_x_64:
[----:B------:R-:W-:Y:S05]  /*179f0*/  BSYNC B0 ;  /* 0x0000000000007941 */ /* 0x000fea0003800000 */
.L_x_63:
        /* <DEDUP_REMOVED lines=31> */
.L_x_66:
[----:B------:R-:W-:Y:S05]  /*17bf0*/  BSYNC B0 ;  /* 0x0000000000007941 */ /* 0x000fea0003800000 */
.L_x_65:
        /* <DEDUP_REMOVED lines=32> */
.L_x_68:
[----:B------:R-:W-:Y:S05]  /*17e00*/  BSYNC B0 ;  /* 0x0000000000007941 */ /* 0x000fea0003800000 */
.L_x_67:
        /* <DEDUP_REMOVED lines=31> */
.L_x_70:
[----:B------:R-:W-:Y:S05]  /*18000*/  BSYNC B0 ;  /* 0x0000000000007941 */ /* 0x000fea0003800000 */
.L_x_69:
        /* <DEDUP_REMOVED lines=32> */
.L_x_72:
[----:B------:R-:W-:Y:S05]  /*18210*/  BSYNC B0 ;  /* 0x0000000000007941 */ /* 0x000fea0003800000 */
.L_x_71:
        /* <DEDUP_REMOVED lines=31> */
.L_x_74:
[----:B------:R-:W-:Y:S05]  /*18410*/  BSYNC B0 ;  /* 0x0000000000007941 */ /* 0x000fea0003800000 */
.L_x_73:
[----:B--2---:R-:W2:Y:S04]  /*18420*/  LDL.LU R65, [R1+0xc] ;  /* 0x00000c0001417983 */ /* 0x004ea80000300800 */
[----:B------:R-:W2:Y:S04]  /*18430*/  LDL.LU R64, [R1+0x8] ;  /* 0x0000080001407983 */ /* 0x000ea80000300800 */
[----:B------:R-:W3:Y:S04]  /*18440*/  LDL.LU R55, [R1+0x4] ;  /* 0x0000040001377983 */ /* 0x000ee80000300800 */
[----:B------:R-:W3:Y:S01]  /*18450*/  LDL.LU R54, [R1] ;  /* 0x0000000001367983 */ /* 0x000ee20000300800 */
[----:B------:R-:W-:Y:S01]  /*18460*/  BSSY B0, `(.L_x_75) ;  /* 0x0000020000007945 */ /* 0x000fe20003800000 */
[----:B------:R-:W-:Y:S01]  /*18470*/  F2FP.F16.F32.PACK_AB R229, R232, R231 ;  /* 0x000000e7e8e5723e */ /* 0x000fe200000000ff */
[----:B------:R-:W-:Y:S01]  /*18480*/  BAR.SYNC.DEFER_BLOCKING 0x1, 0x80 ;  /* 0x0042000000007b1d */ /* 0x000fe20000010000 */
[----:B------:R-:W-:-:S02]  /*18490*/  F2FP.F16.F32.PACK_AB R230, R230, R4 ;  /* 0x00000004e6e6723e */ /* 0x000fc400000000ff */
[----:B------:R-:W-:Y:S02]  /*184a0*/  F2FP.F16.F32.PACK_AB R231, R5, R6 ;  /* 0x0000000605e7723e */ /* 0x000fe400000000ff */
[----:B------:R-:W-:Y:S02]  /*184b0*/  F2FP.F16.F32.PACK_AB R228, R234, R233 ;  /* 0x000000e9eae4723e */ /* 0x000fe400000000ff */
        /* <DEDUP_REMOVED lines=9> */
[----:B-1----:R-:W1:Y:S02]  /*18550*/  FENCE.VIEW.ASYNC.S ;  /* 0x00000000000073c6 */ /* 0x002e640000000000 */
[----:B-1----:R-:W-:Y:S01]  /*18560*/  BAR.SYNC.DEFER_BLOCKING 0x1, 0x80 ;  /* 0x0042000000007b1d */ /* 0x002fe20000010000 */
[----:B--2---:R-:W-:-:S02]  /*18570*/  F2FP.F16.F32.PACK_AB R4, R65, R64 ;  /* 0x000000404104723e */ /* 0x004fc400000000ff */
[----:B---3--:R-:W-:-:S03]  /*18580*/  F2FP.F16.F32.PACK_AB R5, R55, R54 ;  /* 0x000000363705723e */ /* 0x008fc600000000ff */
[----:B----4-:R-:W-:Y:S05]  /*18590*/  @P1 BRA `(.L_x_76) ;  /* 0x0000000000301947 */ /* 0x010fea0003800000 */
[----:B------:R-:W-:Y:S01]  /*185a0*/  S2UR UR12, SR_CTAID.Z ;  /* 0x00000000000c79c3 */ /* 0x000fe20000002700 */
[----:B------:R-:W-:Y:S01]  /*185b0*/  R2UR UR8, R2 ;  /* 0x00000000020872ca */ /* 0x000fe200000e0000 */
[----:B------:R-:W-:Y:S01]  /*185c0*/  ULDC.64 UR4, c[0x0][0x198] ;  /* 0x0000660000047ab9 */ /* 0x000fe20000000a00 */
[----:B------:R-:W-:Y:S01]  /*185d0*/  UMOV UR9, 0x160 ;  /* 0x0000016000097882 */ /* 0x000fe20000000000 */
[----:B------:R-:W-:Y:S01]  /*185e0*/  UIADD3 UR4, UP0, UR4, 0x670, URZ ;  /* 0x0000067004047890 */ /* 0x000fe2000ff1e03f */
[----:B------:R-:W-:-:S03]  /*185f0*/  UMOV UR10, UR42 ;  /* 0x0000002a000a7c82 */ /* 0x000fc60008000000 */
[----:B------:R-:W1:Y:S01]  /*18600*/  S2UR UR11, SR_CTAID.Y ;  /* 0x00000000000b79c3 */ /* 0x000e620000002600 */
[----:B------:R-:W-:-:S05]  /*18610*/  UIADD3.X UR5, URZ, UR5, URZ, UP0, !UPT ;  /* 0x000000053f057290 */ /* 0x000fca00087fe43f */
[----:B------:R-:W-:-:S09]  /*18620*/  UIADD3 UR8, UR8, 0x1000, URZ ;  /* 0x0000100008087890 */ /* 0x000fd2000fffe03f */
[----:B-1----:R1:W-:Y:S01]  /*18630*/  UTMASTG.4D [UR8], [UR4] ;  /* 0x00000008040073b5 */ /* 0x0023e20008018000 */
[----:B------:R0:W-:Y:S01]  /*18640*/  UTMACMDFLUSH ;  /* 0x00000000000079b7 */ /* 0x0001e20000000000 */
[----:B-1----:R-:W-:-:S04]  /*18650*/  DEPBAR.LE SB0, 0x1 ;  /* 0x000080400000791a */ /* 0x002fc80000000000 */
.L_x_76:
[----:B------:R-:W-:Y:S05]  /*18660*/  BSYNC B0 ;  /* 0x0000000000007941 */ /* 0x000fea0003800000 */
.L_x_75:
[----:B------:R-:W2:Y:S04]  /*18670*/  LDL.LU R57, [R1+0x1c] ;  /* 0x00001c0001397983 */ /* 0x000ea80000300800 */
[----:B------:R-:W2:Y:S04]  /*18680*/  LDL.LU R56, [R1+0x18] ;  /* 0x0000180001387983 */ /* 0x000ea80000300800 */
[----:B------:R-:W3:Y:S04]  /*18690*/  LDL.LU R55, [R1+0x14] ;  /* 0x0000140001377983 */ /* 0x000ee80000300800 */
[----:B------:R-:W3:Y:S01]  /*186a0*/  LDL.LU R54, [R1+0x10] ;  /* 0x0000100001367983 */ /* 0x000ee20000300800 */
        /* <DEDUP_REMOVED lines=15> */
[----:B----4-:R-:W4:Y:S02]  /*187a0*/  FENCE.VIEW.ASYNC.S ;  /* 0x00000000000073c6 */ /* 0x010f240000000000 */
[----:B----4-:R-:W-:Y:S01]  /*187b0*/  BAR.SYNC.DEFER_BLOCKING 0x1, 0x80 ;  /* 0x0042000000007b1d */ /* 0x010fe20000010000 */
[----:B--2---:R-:W-:-:S02]  /*187c0*/  F2FP.F16.F32.PACK_AB R56, R57, R56 ;  /* 0x000000383938723e */ /* 0x004fc400000000ff */
[----:B---3--:R-:W-:-:S03]  /*187d0*/  F2FP.F16.F32.PACK_AB R57, R55, R54 ;  /* 0x000000363739723e */ /* 0x008fc600000000ff */
[----:B-1----:R-:W-:Y:S05]  /*187e0*/  @P1 BRA `(.L_x_78) ;  /* 0x00000000002c1947 */ /* 0x002fea0003800000 */
[----:B------:R-:W-:Y:S01]  /*187f0*/  S2UR UR12, SR_CTAID.Z ;  /* 0x00000000000c79c3 */ /* 0x000fe20000002700 */
[----:B------:R-:W-:Y:S01]  /*18800*/  ULDC.64 UR4, c[0x0][0x198] ;  /* 0x0000660000047ab9 */ /* 0x000fe20000000a00 */
[----:B------:R-:W-:Y:S01]  /*18810*/  R2UR UR8, R2 ;  /* 0x00000000020872ca */ /* 0x000fe200000e0000 */
[----:B------:R-:W-:Y:S01]  /*18820*/  UIADD3 UR4, UP0, UR4, 0x670, URZ ;  /* 0x0000067004047890 */ /* 0x000fe2000ff1e03f */
[----:B------:R-:W-:Y:S01]  /*18830*/  UMOV UR9, 0x180 ;  /* 0x0000018000097882 */ /* 0x000fe20000000000 */
[----:B------:R-:W-:Y:S02]  /*18840*/  UMOV UR10, UR42 ;  /* 0x0000002a000a7c82 */ /* 0x000fe40008000000 */
[----:B------:R-:W-:Y:S01]  /*18850*/  UIADD3.X UR5, URZ, UR5, URZ, UP0, !UPT ;  /* 0x000000053f057290 */ /* 0x000fe200087fe43f */
[----:B------:R-:W1:Y:S08]  /*18860*/  S2UR UR11, SR_CTAID.Y ;  /* 0x00000000000b79c3 */ /* 0x000e700000002600 */
[----:B-1----:R1:W-:Y:S01]  /*18870*/  UTMASTG.4D [UR8], [UR4] ;  /* 0x00000008040073b5 */ /* 0x0023e20008018000 */
[----:B------:R0:W-:Y:S01]  /*18880*/  UTMACMDFLUSH ;  /* 0x00000000000079b7 */ /* 0x0001e20000000000 */
[----:B-1----:R-:W-:-:S04]  /*18890*/  DEPBAR.LE SB0, 0x1 ;  /* 0x000080400000791a */ /* 0x002fc80000000000 */
.L_x_78:
[----:B------:R-:W-:Y:S05]  /*188a0*/  BSYNC B0 ;  /* 0x0000000000007941 */ /* 0x000fea0003800000 */
.L_x_77:
        /* <DEDUP_REMOVED lines=17> */
[----:B--2---:R-:W2:Y:S02]  /*189c0*/  FENCE.VIEW.ASYNC.S ;  /* 0x00000000000073c6 */ /* 0x004ea40000000000 */
[----:B--2---:R-:W-:Y:S06]  /*189d0*/  BAR.SYNC.DEFER_BLOCKING 0x1, 0x80 ;  /* 0x0042000000007b1d */ /* 0x004fec0000010000 */
[----:B------:R-:W-:Y:S05]  /*189e0*/  @P1 BRA `(.L_x_80) ;  /* 0x0000000000301947 */ /* 0x000fea0003800000 */
[----:B------:R-:W-:Y:S01]  /*189f0*/  S2UR UR12, SR_CTAID.Z ;  /* 0x00000000000c79c3 */ /* 0x000fe20000002700 */
[----:B------:R-:W-:Y:S01]  /*18a00*/  R2UR UR8, R2 ;  /* 0x00000000020872ca */ /* 0x000fe200000e0000 */
[----:B------:R-:W-:Y:S01]  /*18a10*/  ULDC.64 UR4, c[0x0][0x198] ;  /* 0x0000660000047ab9 */ /* 0x000fe20000000a00 */
[----:B------:R-:W-:Y:S01]  /*18a20*/  UMOV UR9, 0x1a0 ;  /* 0x000001a000097882 */ /* 0x000fe20000000000 */
[----:B------:R-:W-:Y:S01]  /*18a30*/  UIADD3 UR4, UP0, UR4, 0x670, URZ ;  /* 0x0000067004047890 */ /* 0x000fe2000ff1e03f */
[----:B------:R-:W-:-:S03]  /*18a40*/  UMOV UR10, UR42 ;  /* 0x0000002a000a7c82 */ /* 0x000fc60008000000 */
[----:B------:R-:W2:Y:S01]  /*18a50*/  S2UR UR11, SR_CTAID.Y ;  /* 0x00000000000b79c3 */ /* 0x000ea20000002600 */
[----:B------:R-:W-:-:S05]  /*18a60*/  UIADD3.X UR5, URZ, UR5, URZ, UP0, !UPT ;  /* 0x000000053f057290 */ /* 0x000fca00087fe43f */
[----:B------:R-:W-:-:S09]  /*18a70*/  UIADD3 UR8, UR8, 0x1000, URZ ;  /* 0x0000100008087890 */ /* 0x000fd2000fffe03f */
[----:B--2---:R2:W-:Y:S01]  /*18a80*/  UTMASTG.4D [UR8], [UR4] ;  /* 0x00000008040073b5 */ /* 0x0045e20008018000 */
[----:B------:R0:W-:Y:S01]  /*18a90*/  UTMACMDFLUSH ;  /* 0x00000000000079b7 */ /* 0x0001e20000000000 */
[----:B--2---:R-:W-:-:S04]  /*18aa0*/  DEPBAR.LE SB0, 0x1 ;  /* 0x000080400000791a */ /* 0x004fc80000000000 */
.L_x_80:
[----:B------:R-:W-:Y:S05]  /*18ab0*/  BSYNC B0 ;  /* 0x0000000000007941 */ /* 0x000fea0003800000 */
.L_x_79:
[----:B------:R-:W-:Y:S01]  /*18ac0*/  BAR.SYNC.DEFER_BLOCKING 0x1, 0x80 ;  /* 0x0042000000007b1d */ /* 0x000fe20000010000 */
[----:B-1----:R-:W-:Y:S02]  /*18ad0*/  F2FP.F16.F32.PACK_AB R12, R37, R38 ;  /* 0x00000026250c723e */ /* 0x002fe400000000ff */
        /* <DEDUP_REMOVED lines=25> */
[----:B------:R-:W2:Y:S08]  /*18c70*/  S2UR UR11, SR_CTAID.Y ;  /* 0x00000000000b79c3 */ /* 0x000eb00000002600 */
[----:B--2---:R2:W-:Y:S01]  /*18c80*/  UTMASTG.4D [UR8], [UR4] ;  /* 0x00000008040073b5 */ /* 0x0045e20008018000 */
[----:B------:R0:W-:Y:S01]  /*18c90*/  UTMACMDFLUSH ;  /* 0x00000000000079b7 */ /* 0x0001e20000000000 */
[----:B--2---:R-:W-:-:S04]  /*18ca0*/  DEPBAR.LE SB0, 0x1 ;  /* 0x000080400000791a */ /* 0x004fc80000000000 */
.L_x_82:
[----:B------:R-:W-:Y:S05]  /*18cb0*/  BSYNC B0 ;  /* 0x0000000000007941 */ /* 0x000fea0003800000 */
.L_x_81:
[----:B------:R-:W-:Y:S06]  /*18cc0*/  BAR.SYNC.DEFER_BLOCKING 0x1, 0x80 ;  /* 0x0042000000007b1d */ /* 0x000fec0000010000 */
[----:B------:R-:W-:Y:S01]  /*18cd0*/  BSSY B0, `(.L_x_83) ;  /* 0x0000016000007945 */ /* 0x000fe20003800000 */
        /* <DEDUP_REMOVED lines=19> */
[----:B---3--:R3:W-:Y:S02]  /*18e10*/  UTMASTG.4D [UR8], [UR4] ;  /* 0x00000008040073b5 */ /* 0x0087e40008018000 */
[----:B---3--:R0:W-:Y:S02]  /*18e20*/  UTMACMDFLUSH ;  /* 0x00000000000079b7 */ /* 0x0081e40000000000 */
.L_x_84:
[----:B------:R-:W-:Y:S05]  /*18e30*/  BSYNC B0 ;  /* 0x0000000000007941 */ /* 0x000fea0003800000 */
.L_x_83:
[----:B-1----:R-:W3:Y:S01]  /*18e40*/  LDL.LU R0, [R1+0x200] ;  /* 0x0002000001007983 */ /* 0x002ee20000300800 */
[----:B-----5:R-:W-:Y:S01]  /*18e50*/  R2UR UR5, R16 ;  /* 0x00000000100572ca */ /* 0x020fe200000e0000 */
[----:B------:R-:W-:-:S04]  /*18e60*/  DEPBAR.LE SB0, 0x0 ;  /* 0x000080000000791a */ /* 0x000fc80000000000 */
[----:B---3--:R-:W-:-:S13]  /*18e70*/  R2UR UR4, R0 ;  /* 0x00000000000472ca */ /* 0x008fda00000e0000 */
[----:B------:R-:W-:-:S04]  /*18e80*/  UIADD3 UR4, UR4, -0x1, URZ ;  /* 0xffffffff04047890 */ /* 0x000fc8000fffe03f */
[----:B------:R-:W-:-:S04]  /*18e90*/  USHF.L.U32 UR4, UR4, 0x3, URZ ;  /* 0x0000000304047899 */ /* 0x000fc8000800063f */
[----:B------:R-:W-:-:S04]  /*18ea0*/  ULOP3.LUT UR4, UR4, 0x8, URZ, 0xe2, !UPT ;  /* 0x0000000804047892 */ /* 0x000fc8000f8ee23f */
[----:B------:R-:W-:-:S06]  /*18eb0*/  ULOP3.LUT UR4, UR4, 0x18, URZ, 0x3c, !UPT ;  /* 0x0000001804047892 */ /* 0x000fcc000f8e3c3f */
[----:B------:R-:W-:-:S04]  /*18ec0*/  MOV R0, UR4 ;  /* 0x0000000400007c02 */ /* 0x000fc80008000f00 */
[----:B------:R-:W-:Y:S01]  /*18ed0*/  SYNCS.ARRIVE.TRANS64.A1T0 RZ, [R0+UR5+0x70090], RZ ;  /* 0x070090ff00ff79a7 */ /* 0x000fe20008100005 */
[----:B------:R-:W-:Y:S05]  /*18ee0*/  EXIT ;  /* 0x000000000000794d */ /* 0x000fea0003800000 */
.L_x_6:
[----:B------:R-:W-:-:S08]  /*18ef0*/  UISETP.NE.AND UP0, UPT, UR6, 0x1, UPT ;  /* 0x000000010600788c */ /* 0x000fd0000bf05270 */
[----:B------:R-:W1:-:S00]  /*18f00*/  USETMAXREG.DEALLOC.CTAPOOL 0x18 ;  /* 0x00000018000079c8 */ /* 0x000e4000080e0500 */
[----:B------:R-:W-:-:S13]  /*18f10*/  PLOP3.LUT P0, PT, PT, PT, UP0, 0x80, 0x0 ;  /* 0x000000000000781c */ /* 0x000fda0003f0f008 */
[----:B------:R-:W-:Y:S05]  /*18f20*/  @P0 EXIT ;  /* 0x000000000000094d */ /* 0x000fea0003800000 */
[----:B------:R-:W2:Y:S01]  /*18f30*/  S2UR UR11, SR_CTAID.X ;  /* 0x00000000000b79c3 */ /* 0x000ea20000002500 */
[----:B------:R-:W-:Y:S01]  /*18f40*/  ELECT P3, URZ, PT ;  /* 0x00000000003f782f */ /* 0x000fe20003860000 */
[----:B------:R-:W-:Y:S01]  /*18f50*/  BSSY B0, `(.L_x_85) ;  /* 0x000004c000007945 */ /* 0x000fe20003800000 */
[----:B-1----:R-:W-:Y:S01]  /*18f60*/  MOV R0, RZ ;  /* 0x000000ff00007202 */ /* 0x002fe20000000f00 */
[----:B------:R-:W-:Y:S01]  /*18f70*/  IMAD.MOV.U32 R7, RZ, RZ, RZ ;  /* 0x000000ffff077224 */ /* 0x000fe200078e00ff */
[----:B------:R-:W-:-:S03]  /*18f80*/  MOV R3, RZ ;  /* 0x000000ff00037202 */ /* 0x000fc60000000f00 */
[----:B------:R-:W1:Y:S08]  /*18f90*/  S2UR UR60, SR_CTAID.Y ;  /* 0x00000000003c79c3 */ /* 0x000e700000002600 */
[----:B------:R-:W3:Y:S01]  /*18fa0*/  S2UR UR61, SR_CTAID.Z ;  /* 0x00000000003d79c3 */ /* 0x000ee20000002700 */
[----:B--2---:R-:W-:Y:S01]  /*18fb0*/  USHF.L.U32 UR11, UR11, 0x7, URZ ;  /* 0x000000070b0b7899 */ /* 0x004fe2000800063f */
[----:B------:R-:W-:Y:S11]  /*18fc0*/  @!P3 BRA `(.L_x_86) ;  /* 0x000000040010b947 */ /* 0x000ff60003800000 */
[----:B------:R-:W2:Y:S01]  /*18fd0*/  S2R R3, SR_CgaCtaId ;  /* 0x0000000000037919 */ /* 0x000ea20000008800 */
[----:B------:R-:W-:Y:S02]  /*18fe0*/  MOV R2, 0x400 ;  /* 0x0000040000027802 */ /* 0x000fe40000000f00 */
[----:B------:R-:W-:Y:S02]  /*18ff0*/  MOV R4, 0x1 ;  /* 0x0000000100047802 */ /* 0x000fe40000000f00 */
[----:B--2---:R-:W-:Y:S02]  /*19000*/  LEA R3, R3, R2, 0x18 ;  /* 0x0000000203037211 */ /* 0x004fe400078ec0ff */
[----:B------:R-:W-:-:S04]  /*19010*/  SHF.L.U32 R2, R4, 0x1f, RZ ;  /* 0x0000001f04027819 */ /* 0x000fc800000006ff */
[----:B------:R-:W2:Y:S02]  /*19020*/  SYNCS.PHASECHK.TRANS64.TRYWAIT P0, [R3+URZ+0x70060], R2 ;  /* 0x07006002030075a7 */ /* 0x000ea4000800017f */
[----:B--2---:R-:W-:Y:S05]  /*19030*/  @!P0 BRA `(.L_x_87) ;  /* 0x0000002000288947 */ /* 0x004fea0003800000 */
.L_x_123:
[----:B------:R-:W-:Y:S01]  /*19040*/  ULOP3.LUT UR4, UR7, 0x2, URZ, 0xfc, !UPT ;  /* 0x0000000207047892 */ /* 0x000fe2000f8efc3f */
[----:B--2---:R-:W-:-:S03]  /*19050*/  @P2 MOV R2, 0x10000 ;  /* 0x0001000000022802 */ /* 0x004fc60000000f00 */
[----:B------:R-:W-:Y:S01]  /*19060*/  UPRMT UR4, UR4, 0x9910, URZ ;  /* 0x0000991004047896 */ /* 0x000fe2000800003f */
[----:B------:R2:W-:Y:S03]  /*19070*/  @P2 SYNCS.ARRIVE.TRANS64 RZ, [R3+URZ+0x70050], R2 ;  /* 0x0700500203ff29a7 */ /* 0x0005e6000800003f */
[----:B------:R-:W-:-:S06]  /*19080*/  UISETP.NE.AND UP0, UPT, UR4, 0x2, UPT ;  /* 0x000000020400788c */ /* 0x000fcc000bf05270 */
[----:B------:R-:W-:-:S13]  /*19090*/  PLOP3.LUT P0, PT, PT, PT, UP0, 0x80, 0x0 ;  /* 0x000000000000781c */ /* 0x000fda0003f0f008 */
[----:B--2---:R-:W-:Y:S05]  /*190a0*/  @P0 BRA `(.L_x_88) ;  /* 0x0000000000040947 */ /* 0x004fea0003800000 */
[----:B-1-3--:R-:W-:Y:S01]  /*190b0*/  BPT.TRAP 0x1 ;  /* 0x000000040000795c */ /* 0x00afe20000300000 */
.L_x_88:
[----:B------:R-:W-:-:S04]  /*190c0*/  LOP3.LUT P0, RZ, R6, 0x1f, RZ, 0xc0, !PT ;  /* 0x0000001f06ff7812 */ /* 0x000fc8000780c0ff */
[----:B------:R-:W-:-:S13]  /*190d0*/  PLOP3.LUT P0, PT, P0, P2, PT, 0x2a, 0x0 ;  /* 0x000000000000781c */ /* 0x000fda0000704572 */
[----:B------:R-:W-:Y:S05]  /*190e0*/  @P0 BRA `(.L_x_89) ;  /* 0x0000000000040947 */ /* 0x000fea0003800000 */
[----:B-1-3--:R-:W-:Y:S01]  /*190f0*/  BPT.TRAP 0x1 ;  /* 0x000000040000795c */ /* 0x00afe20000300000 */
.L_x_89:
[----:B------:R-:W-:Y:S01]  /*19100*/  R2UR UR8, R3 ;  /* 0x00000000030872ca */ /* 0x000fe200000e0000 */
[----:B------:R-:W-:Y:S01]  /*19110*/  ULDC.64 UR4, c[0x0][0x198] ;  /* 0x0000660000047ab9 */ /* 0x000fe20000000a00 */
[----:B------:R-:W-:Y:S01]  /*19120*/  UMOV UR14, 0x0 ;  /* 0x00000000000e7882 */ /* 0x000fe20000000000 */
[----:B------:R-:W-:Y:S01]  /*19130*/  UIADD3 UR4, UP0, UR4, 0xf0, URZ ;  /* 0x000000f004047890 */ /* 0x000fe2000ff1e03f */
[----:B------:R-:W-:Y:S01]  /*19140*/  IMAD.MOV.U32 R7, RZ, RZ, 0x40 ;  /* 0x00000040ff077424 */ /* 0x000fe200078e00ff */
[----:B------:R-:W-:Y:S01]  /*19150*/  UMOV UR15, 0x10000000 ;  /* 0x10000000000f7882 */ /* 0x000fe20000000000 */
[----:B------:R-:W-:Y:S01]  /*19160*/  UMOV UR10, URZ ;  /* 0x0000003f000a7c82 */ /* 0x000fe20008000000 */
[----:B------:R-:W-:Y:S01]  /*19170*/  UIADD3.X UR5, URZ, UR5, URZ, UP0, !UPT ;  /* 0x000000053f057290 */ /* 0x000fe200087fe43f */
[----:B------:R-:W-:Y:S01]  /*19180*/  MOV R3, 0x1 ;  /* 0x0000000100037802 */ /* 0x000fe20000000f00 */
[----:B-1----:R-:W-:Y:S01]  /*19190*/  UMOV UR12, UR60 ;  /* 0x0000003c000c7c82 */ /* 0x002fe20008000000 */
[----:B---3--:R-:W-:Y:S01]  /*191a0*/  UMOV UR13, UR61 ;  /* 0x0000003d000d7c82 */ /* 0x008fe20008000000 */
[----:B------:R-:W-:Y:S01]  /*191b0*/  UMOV UR26, 0x40 ;  /* 0x00000040001a7882 */ /* 0x000fe20000000000 */
[----:B------:R-:W-:Y:S01]  /*191c0*/  UMOV UR27, UR11 ;  /* 0x0000000b001b7c82 */ /* 0x000fe20008000000 */
[----:B------:R-:W-:-:S02]  /*191d0*/  UIADD3 UR9, UR8, 0x70050, URZ ;  /* 0x0007005008097890 */ /* 0x000fc4000fffe03f */
[----:B------:R-:W-:Y:S02]  /*191e0*/  UIADD3 UR24, UR8, 0x2000, URZ ;  /* 0x0000200008187890 */ /* 0x000fe4000fffe03f */
[----:B------:R-:W-:Y:S01]  /*191f0*/  UIADD3 UR16, UR8, 0x4000, URZ ;  /* 0x0000400008107890 */ /* 0x000fe2000fffe03f */
[----:B------:R-:W-:Y:S01]  /*19200*/  UMOV UR28, UR60 ;  /* 0x0000003c001c7c82 */ /* 0x000fe20008000000 */
[----:B------:R-:W-:Y:S01]  /*19210*/  UMOV UR29, UR61 ;  /* 0x0000003d001d7c82 */ /* 0x000fe20008000000 */
[----:B------:R-:W-:Y:S01]  /*19220*/  UMOV UR25, UR9 ;  /* 0x0000000900197c82 */ /* 0x000fe20008000000 */
[----:B------:R-:W-:Y:S01]  /*19230*/  UMOV UR18, 0x80 ;  /* 0x0000008000127882 */ /* 0x000fe20000000000 */
[----:B------:R-:W-:Y:S01]  /*19240*/  UMOV UR19, UR11 ;  /* 0x0000000b00137c82 */ /* 0x000fe20008000000 */
[----:B------:R-:W-:Y:S01]  /*19250*/  UMOV UR20, UR60 ;  /* 0x0000003c00147c82 */ /* 0x000fe20008000000 */
[----:B------:R-:W-:Y:S01]  /*19260*/  UMOV UR21, UR61 ;  /* 0x0000003d00157c82 */ /* 0x000fe20008000000 */
[----:B------:R1:W-:Y:S01]  /*19270*/  UTMALDG.4D [UR8], [UR4], desc[UR14] ;  /* 0x00000e08040075b4 */ /* 0x0003e20008019000 */
[----:B------:R-:W-:Y:S01]  /*19280*/  UIADD3 UR56, UR8, 0x6000, URZ ;  /* 0x0000600008387890 */ /* 0x000fe2000fffe03f */
[----:B------:R-:W-:Y:S01]  /*19290*/  UMOV UR17, UR9 ;  /* 0x0000000900117c82 */ /* 0x000fe20008000000 */
[----:B------:R-:W-:Y:S01]  /*192a0*/  UIADD3 UR32, UR8, 0x8000, URZ ;  /* 0x0000800008207890 */ /* 0x000fe2000fffe03f */
[----:B------:R-:W-:Y:S01]  /*192b0*/  UMOV UR58, 0xc0 ;  /* 0x000000c0003a7882 */ /* 0x000fe20000000000 */
[----:B------:R-:W-:Y:S01]  /*192c0*/  UMOV UR59, UR11 ;  /* 0x0000000b003b7c82 */ /* 0x000fe20008000000 */
[----:B------:R2:W-:Y:S01]  /*192d0*/  UTMALDG.4D [UR24], [UR4], desc[UR14] ;  /* 0x00000e18040075b4 */ /* 0x0005e20008019000 */
[----:B------:R-:W-:Y:S01]  /*192e0*/  UMOV UR57, UR9 ;  /* 0x0000000900397c82 */ /* 0x000fe20008000000 */
[----:B------:R-:W-:Y:S01]  /*192f0*/  UMOV UR34, 0x100 ;  /* 0x0000010000227882 */ /* 0x000fe20000000000 */
[----:B------:R-:W-:Y:S01]  /*19300*/  UMOV UR35, UR11 ;  /* 0x0000000b00237c82 */ /* 0x000fe20008000000 */
[----:B------:R-:W-:Y:S01]  /*19310*/  UMOV UR36, UR60 ;  /* 0x0000003c00247c82 */ /* 0x000fe20008000000 */
[----:B------:R-:W-:Y:S01]  /*19320*/  UMOV UR37, UR61 ;  /* 0x0000003d00257c82 */ /* 0x000fe20008000000 */
[----:B------:R-:W-:Y:S01]  /*19330*/  UMOV UR33, UR9 ;  /* 0x0000000900217c82 */ /* 0x000fe20008000000 */
[----:B------:R3:W-:Y:S01]  /*19340*/  UTMALDG.4D [UR16], [UR4], desc[UR14] ;  /* 0x00000e10040075b4 */ /* 0x0007e20008019000 */
[----:B------:R4:W-:Y:S01]  /*19350*/  UTMALDG.4D [UR56], [UR4], desc[UR14] ;  /* 0x00000e38040075b4 */ /* 0x0009e20008019000 */
[----:B-1----:R-:W-:Y:S01]  /*19360*/  UMOV UR10, 0x1c0 ;  /* 0x000001c0000a7882 */ /* 0x002fe20000000000 */
[----:B------:R4:W-:Y:S01]  /*19370*/  UTMALDG.4D [UR32], [UR4], desc[UR14] ;  /* 0x00000e20040075b4 */ /* 0x0009e20008019000 */
[----:B--2---:R-:W-:Y:S01]  /*19380*/  UIADD3 UR24, UR8, 0xa000, URZ ;  /* 0x0000a00008187890 */ /* 0x004fe2000fffe03f */
[----:B------:R-:W-:Y:S01]  /*19390*/  UMOV UR26, 0x140 ;  /* 0x00000140001a7882 */ /* 0x000fe20000000000 */
[----:B---3--:R-:W-:-:S07]  /*193a0*/  UIADD3 UR16, UR8, 0xc000, URZ ;  /* 0x0000c00008107890 */ /* 0x008fce000fffe03f */
[----:B------:R4:W-:Y:S01]  /*193b0*/  UTMALDG.4D [UR24], [UR4], desc[UR14] ;  /* 0x00000e18040075b4 */ /* 0x0009e20008019000 */
[----:B------:R-:W-:Y:S01]  /*193c0*/  UIADD3 UR8, UR8, 0xe000, URZ ;  /* 0x0000e00008087890 */ /* 0x000fe2000fffe03f */
[----:B------:R-:W-:Y:S02]  /*193d0*/  UMOV UR18, 0x180 ;  /* 0x0000018000127882 */ /* 0x000fe40000000000 */
[----:B------:R4:W-:Y:S06]  /*193e0*/  UTMALDG.4D [UR16], [UR4], desc[UR14] ;  /* 0x00000e10040075b4 */ /* 0x0009ec0008019000 */
[----:B------:R4:W-:Y:S02]  /*193f0*/  UTMALDG.4D [UR8], [UR4], desc[UR14] ;  /* 0x00000e08040075b4 */ /* 0x0009e40008019000 */
[----:B----4-:R-:W-:Y:S01]  /*19400*/  NOP ;  /* 0x0000000000007918 */ /* 0x010fe20000000000 */
.L_x_86:
[----:B-1-3--:R-:W-:Y:S05]  /*19410*/  BSYNC B0 ;  /* 0x0000000000007941 */ /* 0x00afea0003800000 */
.L_x_85:
[----:B------:R-:W1:Y:S01]  /*19420*/  LDC R2, c[0x0][0x28c] ;  /* 0x0000a300ff027b82 */ /* 0x000e620000000800 */
[----:B------:R-:W-:Y:S01]  /*19430*/  BSSY B0, `(.L_x_90) ;  /* 0x000004c000007945 */ /* 0x000fe20003800000 */
[----:B-1----:R-:W-:-:S13]  /*19440*/  ISETP.GT.AND P4, PT, R2, RZ, P3 ;  /* 0x000000ff0200720c */ /* 0x002fda0001f84270 */
[----:B------:R-:W-:Y:S05]  /*19450*/  @!P4 BRA `(.L_x_91) ;  /* 0x000000040024c947 */ /* 0x000fea0003800000 */
[----:B------:R-:W1:Y:S01]  /*19460*/  S2R R5, SR_CgaCtaId ;  /* 0x0000000000057919 */ /* 0x000e620000008800 */
[----:B------:R-:W-:-:S04]  /*19470*/  MOV R0, 0x400 ;  /* 0x0000040000007802 */ /* 0x000fc80000000f00 */
[----:B-1----:R-:W-:Y:S02]  /*19480*/  LEA R0, R5, R0, 0x18 ;  /* 0x0000000005007211 */ /* 0x002fe400078ec0ff */
[----:B------:R-:W-:-:S04]  /*19490*/  MOV R5, 0x1 ;  /* 0x0000000100057802 */ /* 0x000fc80000000f00 */
[----:B------:R-:W-:-:S04]  /*194a0*/  SHF.L.U32 R5, R5, 0x1f, RZ ;  /* 0x0000001f05057819 */ /* 0x000fc800000006ff */
[----:B------:R-:W1:Y:S02]  /*194b0*/  SYNCS.PHASECHK.TRANS64.TRYWAIT P0, [R0+URZ+0x70028], R5 ;  /* 0x07002805000075a7 */ /* 0x000e64000800017f */
[----:B-1----:R-:W-:Y:S05]  /*194c0*/  @!P0 BRA `(.L_x_92) ;  /* 0x0000001c00188947 */ /* 0x002fea0003800000 */
.L_x_124:
[----:B------:R-:W-:Y:S01]  /*194d0*/  ULOP3.LUT UR4, UR7, 0x2, URZ, 0xfc, !UPT ;  /* 0x0000000207047892 */ /* 0x000fe2000f8efc3f */
[----:B-1----:R-:W-:-:S03]  /*194e0*/  @P2 MOV R5, 0x10000 ;  /* 0x0001000000052802 */ /* 0x002fc60000000f00 */
[----:B------:R-:W-:Y:S01]  /*194f0*/  UPRMT UR4, UR4, 0x9910, URZ ;  /* 0x0000991004047896 */ /* 0x000fe2000800003f */
[----:B------:R1:W-:Y:S03]  /*19500*/  @P2 SYNCS.ARRIVE.TRANS64 RZ, [R0+URZ+0x70000], R5 ;  /* 0x0700000500ff29a7 */ /* 0x0003e6000800003f */
[----:B------:R-:W-:-:S06]  /*19510*/  UISETP.NE.AND UP0, UPT, UR4, 0x2, UPT ;  /* 0x000000020400788c */ /* 0x000fcc000bf05270 */
[----:B------:R-:W-:-:S13]  /*19520*/  PLOP3.LUT P0, PT, PT, PT, UP0, 0x80, 0x0 ;  /* 0x000000000000781c */ /* 0x000fda0003f0f008 */
[----:B-1----:R-:W-:Y:S05]  /*19530*/  @P0 BRA `(.L_x_93) ;  /* 0x0000000000040947 */ /* 0x002fea0003800000 */
[----:B------:R-:W-:Y:S01]  /*19540*/  BPT.TRAP 0x1 ;  /* 0x000000040000795c */ /* 0x000fe20000300000 */
.L_x_93:
[----:B------:R-:W-:-:S04]  /*19550*/  LOP3.LUT P0, RZ, R6, 0x1f, RZ, 0xc0, !PT ;  /* 0x0000001f06ff7812 */ /* 0x000fc8000780c0ff */
[----:B------:R-:W-:-:S13]  /*19560*/  PLOP3.LUT P0, PT, P0, P2, PT, 0x2a, 0x0 ;  /* 0x000000000000781c */ /* 0x000fda0000704572 */
[----:B------:R-:W-:Y:S05]  /*19570*/  @P0 BRA `(.L_x_94) ;  /* 0x0000000000040947 */ /* 0x000fea0003800000 */
[----:B------:R-:W-:Y:S01]  /*19580*/  BPT.TRAP 0x1 ;  /* 0x000000040000795c */ /* 0x000fe20000300000 */
.L_x_94:
[----:B------:R-:W-:Y:S01]  /*19590*/  R2UR UR6, R0 ;  /* 0x00000000000672ca */ /* 0x000fe200000e0000 */
[----:B------:R-:W-:Y:S01]  /*195a0*/  ULDC.64 UR8, c[0x0][0x198] ;  /* 0x0000660000087ab9 */ /* 0x000fe20000000a00 */
[----:B------:R-:W-:Y:S01]  /*195b0*/  UMOV UR19, URZ ;  /* 0x0000003f00137c82 */ /* 0x000fe20008000000 */
[----:B------:R-:W-:Y:S01]  /*195c0*/  UIADD3 UR8, UP0, UR8, 0x1f0, URZ ;  /* 0x000001f008087890 */ /* 0x000fe2000ff1e03f */
[----:B------:R-:W-:Y:S01]  /*195d0*/  IMAD.MOV.U32 R0, RZ, RZ, 0x1 ;  /* 0x00000001ff007424 */ /* 0x000fe200078e00ff */
[----:B------:R-:W-:Y:S01]  /*195e0*/  UMOV UR4, 0x0 ;  /* 0x0000000000047882 */ /* 0x000fe20000000000 */
[----:B------:R-:W-:Y:S01]  /*195f0*/  UMOV UR5, 0x10000000 ;  /* 0x1000000000057882 */ /* 0x000fe20000000000 */
[----:B------:R-:W-:Y:S01]  /*19600*/  UIADD3.X UR9, URZ, UR9, URZ, UP0, !UPT ;  /* 0x000000093f097290 */ /* 0x000fe200087fe43f */
[----:B------:R-:W-:Y:S01]  /*19610*/  UMOV UR18, URZ ;  /* 0x0000003f00127c82 */ /* 0x000fe20008000000 */
[----:B------:R-:W-:Y:S01]  /*19620*/  UMOV UR20, UR60 ;  /* 0x0000003c00147c82 */ /* 0x000fe20008000000 */
[----:B------:R-:W-:Y:S01]  /*19630*/  UMOV UR21, UR61 ;  /* 0x0000003d00157c82 */ /* 0x000fe20008000000 */
[----:B------:R-:W-:-:S02]  /*19640*/  UMOV UR26, 0x40 ;  /* 0x00000040001a7882 */ /* 0x000fc40000000000 */
[----:B------:R-:W-:Y:S02]  /*19650*/  UIADD3 UR16, UR6, 0x20000, URZ ;  /* 0x0002000006107890 */ /* 0x000fe4000fffe03f */
[----:B------:R-:W-:Y:S02]  /*19660*/  UIADD3 UR17, UR6, 0x70000, URZ ;  /* 0x0007000006117890 */ /* 0x000fe4000fffe03f */
[----:B------:R-:W-:Y:S02]  /*19670*/  UIADD3 UR24, UR6, 0x22000, URZ ;  /* 0x0002200006187890 */ /* 0x000fe4000fffe03f */
[----:B------:R-:W-:Y:S01]  /*19680*/  UIADD3 UR56, UR6, 0x24000, URZ ;  /* 0x0002400006387890 */ /* 0x000fe2000fffe03f */
[----:B------:R-:W-:Y:S01]  /*19690*/  UMOV UR28, UR60 ;  /* 0x0000003c001c7c82 */ /* 0x000fe20008000000 */
[----:B------:R-:W-:Y:S01]  /*196a0*/  UMOV UR29, UR61 ;  /* 0x0000003d001d7c82 */ /* 0x000fe20008000000 */
[----:B------:R-:W-:Y:S01]  /*196b0*/  UMOV UR27, UR19 ;  /* 0x00000013001b7c82 */ /* 0x000fe20008000000 */
[----:B------:R-:W-:Y:S01]  /*196c0*/  UMOV UR25, UR17 ;  /* 0x0000001100197c82 */ /* 0x000fe20008000000 */
[----:B------:R-:W-:Y:S01]  /*196d0*/  UIADD3 UR48, UR6, 0x26000, URZ ;  /* 0x0002600006307890 */ /* 0x000fe2000fffe03f */
[----:B------:R1:W-:Y:S01]  /*196e0*/  UTMALDG.4D [UR16], [UR8], desc[UR4] ;  /* 0x00000410080075b4 */ /* 0x0003e20008019000 */
[----:B------:R-:W-:-:S02]  /*196f0*/  UIADD3 UR40, UR6, 0x28000, URZ ;  /* 0x0002800006287890 */ /* 0x000fc4000fffe03f */
[----:B------:R-:W-:Y:S01]  /*19700*/  UIADD3 UR32, UR6, 0x2a000, URZ ;  /* 0x0002a00006207890 */ /* 0x000fe2000fffe03f */
[----:B------:R-:W-:Y:S01]  /*19710*/  UMOV UR58, 0x80 ;  /* 0x00000080003a7882 */ /* 0x000fe20000000000 */
[----:B------:R-:W-:Y:S01]  /*19720*/  UMOV UR59, UR19 ;  /* 0x00000013003b7c82 */ /* 0x000fe20008000000 */
[----:B------:R-:W-:Y:S01]  /*19730*/  UMOV UR57, UR17 ;  /* 0x0000001100397c82 */ /* 0x000fe20008000000 */
[----:B------:R2:W-:Y:S01]  /*19740*/  UTMALDG.4D [UR24], [UR8], desc[UR4] ;  /* 0x00000418080075b4 */ /* 0x0005e20008019000 */
[----:B------:R-:W-:Y:S01]  /*19750*/  UMOV UR50, 0xc0 ;  /* 0x000000c000327882 */ /* 0x000fe20000000000 */
[----:B------:R-:W-:Y:S01]  /*19760*/  UMOV UR52, UR60 ;  /* 0x0000003c00347c82 */ /* 0x000fe20008000000 */
[----:B------:R-:W-:Y:S01]  /*19770*/  UMOV UR53, UR61 ;  /* 0x0000003d00357c82 */ /* 0x000fe20008000000 */
[----:B------:R-:W-:Y:S01]  /*19780*/  UMOV UR51, UR19 ;  /* 0x0000001300337c82 */ /* 0x000fe20008000000 */
[----:B------:R-:W-:Y:S01]  /*19790*/  UMOV UR49, UR17 ;  /* 0x0000001100317c82 */ /* 0x000fe20008000000 */
[----:B------:R-:W-:Y:S01]  /*197a0*/  UMOV UR42, 0x100 ;  /* 0x00000100002a7882 */ /* 0x000fe20000000000 */
[----:B------:R-:W-:Y:S01]  /*197b0*/  UMOV UR44, UR60 ;  /* 0x0000003c002c7c82 */ /* 0x000fe20008000000 */
[----:B------:R-:W-:Y:S01]  /*197c0*/  UMOV UR45, UR61 ;  /* 0x0000003d002d7c82 */ /* 0x000fe20008000000 */
[----:B------:R3:W-:Y:S01]  /*197d0*/  UTMALDG.4D [UR56], [UR8], desc[UR4] ;  /* 0x00000438080075b4 */ /* 0x0007e20008019000 */
[----:B------:R-:W-:Y:S01]  /*197e0*/  UMOV UR43, UR19 ;  /* 0x00000013002b7c82 */ /* 0x000fe20008000000 */
[----:B------:R-:W-:Y:S01]  /*197f0*/  UMOV UR41, UR17 ;  /* 0x0000001100297c82 */ /* 0x000fe20008000000 */
[----:B------:R-:W-:Y:S01]  /*19800*/  UMOV UR34, 0x140 ;  /* 0x0000014000227882 */ /* 0x000fe20000000000 */
[----:B------:R-:W-:Y:S01]  /*19810*/  UMOV UR36, UR60 ;  /* 0x0000003c00247c82 */ /* 0x000fe20008000000 */
[----:B------:R-:W-:Y:S01]  /*19820*/  UMOV UR37, UR61 ;  /* 0x0000003d00257c82 */ /* 0x000fe20008000000 */
[----:B------:R-:W-:Y:S01]  /*19830*/  UMOV UR35, UR19 ;  /* 0x0000001300237c82 */ /* 0x000fe20008000000 */
[----:B------:R-:W-:Y:S01]  /*19840*/  UMOV UR33, UR17 ;  /* 0x0000001100217c82 */ /* 0x000fe20008000000 */
[----:B------:R3:W-:Y:S01]  /*19850*/  UTMALDG.4D [UR48], [UR8], desc[UR4] ;  /* 0x00000430080075b4 */ /* 0x0007e20008019000 */
[----:B-1----:R-:W-:Y:S01]  /*19860*/  UIADD3 UR16, UR6, 0x2e000, URZ ;  /* 0x0002e00006107890 */ /* 0x002fe2000fffe03f */
[----:B------:R-:W-:Y:S01]  /*19870*/  UMOV UR18, 0x1c0 ;  /* 0x000001c000127882 */ /* 0x000fe20000000000 */
[----:B------:R3:W-:Y:S01]  /*19880*/  UTMALDG.4D [UR40], [UR8], desc[UR4] ;  /* 0x00000428080075b4 */ /* 0x0007e20008019000 */
[----:B--2---:R-:W-:Y:S01]  /*19890*/  UIADD3 UR24, UR6, 0x2c000, URZ ;  /* 0x0002c00006187890 */ /* 0x004fe2000fffe03f */
[----:B------:R-:W-:Y:S01]  /*198a0*/  UMOV UR26, 0x180 ;  /* 0x00000180001a7882 */ /* 0x000fe20000000000 */
[----:B------:R3:W-:Y:S07]  /*198b0*/  UTMALDG.4D [UR32], [UR8], desc[UR4] ;  /* 0x00000420080075b4 */ /* 0x0007ee0008019000 */
[----:B------:R3:W-:Y:S01]  /*198c0*/  UTMALDG.4D [UR24], [UR8], desc[UR4] ;  /* 0x00000418080075b4 */ /* 0x0007e20008019000 */
[----:B------:R3:W-:Y:S02]  /*198d0*/  UTMALDG.4D [UR16], [UR8], desc[UR4] ;  /* 0x00000410080075b4 */ /* 0x0007e40008019000 */
[----:B---3--:R-:W-:Y:S01]  /*198e0*/  NOP ;  /* 0x0000000000007918 */ /* 0x008fe20000000000 */
.L_x_91:
[----:B------:R-:W-:Y:S05]  /*198f0*/  BSYNC B0 ;  /* 0x0000000000007941 */ /* 0x000fea0003800000 */
.L_x_90:
[----:B------:R-:W-:Y:S04]  /*19900*/  BSSY B0, `(.L_x_95) ;  /* 0x000004e000007945 */ /* 0x000fe80003800000 */
[----:B------:R-:W-:Y:S05]  /*19910*/  @!P3 BRA `(.L_x_96) ;  /* 0x000000040030b947 */ /* 0x000fea0003800000 */
[----:B------:R-:W1:Y:S01]  /*19920*/  S2R R5, SR_CgaCtaId ;  /* 0x0000000000057919 */ /* 0x000e620000008800 */
[----:B------:R-:W-:-:S04]  /*19930*/  MOV R4, 0x400 ;  /* 0x0000040000047802 */ /* 0x000fc80000000f00 */
[----:B-1----:R-:W-:Y:S02]  /*19940*/  LEA R8, R5, R4, 0x18 ;  /* 0x0000000405087211 */ /* 0x002fe400078ec0ff */
[----:B------:R-:W-:Y:S02]  /*19950*/  MOV R5, 0x1 ;  /* 0x0000000100057802 */ /* 0x000fe40000000f00 */
[----:B------:R-:W-:Y:S02]  /*19960*/  LEA R4, R3, R8, 0x3 ;  /* 0x0000000803047211 */ /* 0x000fe400078e18ff */
[----:B------:R-:W-:-:S04]  /*19970*/  SHF.L.U32 R5, R5, 0x1f, RZ ;  /* 0x0000001f05057819 */ /* 0x000fc800000006ff */
[----:B------:R-:W1:Y:S02]  /*19980*/  SYNCS.PHASECHK.TRANS64.TRYWAIT P0, [R4+URZ+0x70060], R5 ;  /* 0x07006005040075a7 */ /* 0x000e64000800017f */
[----:B-1----:R-:W-:Y:S05]  /*19990*/  @!P0 BRA `(.L_x_97) ;  /* 0x0000001400f88947 */ /* 0x002fea0003800000 */
.L_x_125:
        /* <DEDUP_REMOVED lines=8> */
.L_x_98:
[----:B------:R-:W-:-:S04]  /*19a20*/  LOP3.LUT P0, RZ, R6, 0x1f, RZ, 0xc0, !PT ;  /* 0x0000001f06ff7812 */ /* 0x000fc8000780c0ff */
[----:B------:R-:W-:-:S13]  /*19a30*/  PLOP3.LUT P0, PT, P0, P2, PT, 0x2a, 0x0 ;  /* 0x000000000000781c */ /* 0x000fda0000704572 */
[----:B------:R-:W-:Y:S05]  /*19a40*/  @P0 BRA `(.L_x_99) ;  /* 0x0000000000040947 */ /* 0x000fea0003800000 */
[----:B------:R-:W-:Y:S01]  /*19a50*/  BPT.TRAP 0x1 ;  /* 0x000000040000795c */ /* 0x000fe20000300000 */
.L_x_99:
[----:B------:R-:W-:Y:S01]  /*19a60*/  R2UR UR48, R3 ;  /* 0x00000000033072ca */ /* 0x000fe200000e0000 */
[----:B------:R-:W-:Y:S01]  /*19a70*/  ULDC.64 UR8, c[0x0][0x198] ;  /* 0x0000660000087ab9 */ /* 0x000fe20000000a00 */
[----:B------:R-:W-:Y:S01]  /*19a80*/  R2UR UR6, R8 ;  /* 0x00000000080672ca */ /* 0x000fe200000e0000 */
[----:B------:R-:W-:Y:S01]  /*19a90*/  UIADD3 UR8, UP0, UR8, 0xf0, URZ ;  /* 0x000000f008087890 */ /* 0x000fe2000ff1e03f */
[----:B------:R-:W-:Y:S01]  /*19aa0*/  R2UR UR51, R7 ;  /* 0x00000000073372ca */ /* 0x000fe200000e0000 */
[----:B------:R-:W-:Y:S01]  /*19ab0*/  UMOV UR4, 0x0 ;  /* 0x0000000000047882 */ /* 0x000fe20000000000 */
[----:B------:R-:W-:Y:S01]  /*19ac0*/  R2UR UR49, R4 ;  /* 0x00000000043172ca */ /* 0x000fe200000e0000 */
[----:B------:R-:W-:Y:S01]  /*19ad0*/  UIADD3.X UR9, URZ, UR9, URZ, UP0, !UPT ;  /* 0x000000093f097290 */ /* 0x000fe200087fe43f */
[----:B------:R-:W-:Y:S01]  /*19ae0*/  UMOV UR5, 0x10000000 ;  /* 0x1000000000057882 */ /* 0x000fe20000000000 */
[----:B------:R-:W-:Y:S01]  /*19af0*/  UMOV UR50, URZ ;  /* 0x0000003f00327c82 */ /* 0x000fe20008000000 */
[----:B------:R-:W-:Y:S01]  /*19b00*/  UMOV UR52, UR60 ;  /* 0x0000003c00347c82 */ /* 0x000fe20008000000 */
[----:B------:R-:W-:Y:S01]  /*19b10*/  UMOV UR53, UR61 ;  /* 0x0000003d00357c82 */ /* 0x000fe20008000000 */
[----:B------:R-:W-:Y:S01]  /*19b20*/  UMOV UR26, 0x40 ;  /* 0x00000040001a7882 */ /* 0x000fe20000000000 */
[----:B------:R-:W-:-:S02]  /*19b30*/  UMOV UR28, UR60 ;  /* 0x0000003c001c7c82 */ /* 0x000fc40008000000 */
[----:B------:R-:W-:Y:S02]  /*19b40*/  ULEA UR48, UR48, UR6, 0x10 ;  /* 0x0000000630307291 */ /* 0x000fe4000f8e803f */
[----:B------:R-:W-:Y:S02]  /*19b50*/  UIADD3 UR51, UR11, UR51, URZ ;  /* 0x000000330b337290 */ /* 0x000fe4000fffe03f */
[----:B------:R-:W-:Y:S02]  /*19b60*/  UIADD3 UR49, UR49, 0x70050, URZ ;  /* 0x0007005031317890 */ /* 0x000fe4000fffe03f */
[----:B------:R-:W-:Y:S02]  /*19b70*/  UIADD3 UR24, UR48, 0x2000, URZ ;  /* 0x0000200030187890 */ /* 0x000fe4000fffe03f */
        /* <DEDUP_REMOVED lines=8> */
[----:B------:R-:W-:Y:S01]  /*19c00*/  UTMALDG.4D [UR48], [UR8], desc[UR4] ;  /* 0x00000430080075b4 */ /* 0x000fe20008019000 */
        /* <DEDUP_REMOVED lines=8> */
[----:B------:R-:W-:-:S02]  /*19c90*/  UIADD3 UR32, UR48, 0x8000, URZ ;  /* 0x0000800030207890 */ /* 0x000fc4000fffe03f */
[----:B------:R-:W-:Y:S01]  /*19ca0*/  UIADD3 UR56, UR48, 0xa000, URZ ;  /* 0x0000a00030387890 */ /* 0x000fe2000fffe03f */
        /* <DEDUP_REMOVED lines=9> */
[----:B------:R2:W-:Y:S01]  /*19d40*/  UTMALDG.4D [UR16], [UR8], desc[UR4] ;  /* 0x00000410080075b4 */ /* 0x0005e20008019000 */
[----:B------:R3:W-:Y:S01]  /*19d50*/  UTMALDG.4D [UR32], [UR8], desc[UR4] ;  /* 0x00000420080075b4 */ /* 0x0007e20008019000 */
[----:B-1----:R-:W-:Y:S01]  /*19d60*/  UIADD3 UR24, UR48, 0xc000, URZ ;  /* 0x0000c00030187890 */ /* 0x002fe2000fffe03f */
[----:B------:R-:W-:Y:S01]  /*19d70*/  UMOV UR26, 0x180 ;  /* 0x00000180001a7882 */ /* 0x000fe20000000000 */
[----:B------:R3:W-:Y:S07]  /*19d80*/  UTMALDG.4D [UR56], [UR8], desc[UR4] ;  /* 0x00000438080075b4 */ /* 0x0007ee0008019000 */
[----:B------:R3:W-:Y:S01]  /*19d90*/  UTMALDG.4D [UR24], [UR8], desc[UR4] ;  /* 0x00000418080075b4 */ /* 0x0007e20008019000 */
[----:B--2---:R-:W-:Y:S01]  /*19da0*/  UIADD3 UR16, UR48, 0xe000, URZ ;  /* 0x0000e00030107890 */ /* 0x004fe2000fffe03f */
[----:B------:R-:W-:-:S08]  /*19db0*/  UMOV UR18, 0x1c0 ;  /* 0x000001c000127882 */ /* 0x000fd00000000000 */
[----:B------:R3:W-:Y:S02]  /*19dc0*/  UTMALDG.4D [UR16], [UR8], desc[UR4] ;  /* 0x00000410080075b4 */ /* 0x0007e40008019000 */
[----:B---3--:R-:W-:Y:S01]  /*19dd0*/  NOP ;  /* 0x0000000000007918 */ /* 0x008fe20000000000 */
.L_x_96:
[----:B------:R-:W-:Y:S05]  /*19de0*/  BSYNC B0 ;  /* 0x0000000000007941 */ /* 0x000fea0003800000 */
.L_x_95:
[----:B------:R-:W-:Y:S01]  /*19df0*/  BSSY B0, `(.L_x_100) ;  /* 0x0000050000007945 */ /* 0x000fe20003800000 */
[----:B------:R-:W-:-:S03]  /*19e00*/  IMAD.MOV.U32 R8, RZ, RZ, RZ ;  /* 0x000000ffff087224 */ /* 0x000fc600078e00ff */
        /* <DEDUP_REMOVED lines=9> */
.L_x_126:
        /* <DEDUP_REMOVED lines=8> */
.L_x_103:
[----:B------:R-:W-:-:S04]  /*19f20*/  LOP3.LUT P0, RZ, R6, 0x1f, RZ, 0xc0, !PT ;  /* 0x0000001f06ff7812 */ /* 0x000fc8000780c0ff */
[----:B------:R-:W-:-:S13]  /*19f30*/  PLOP3.LUT P0, PT, P0, P2, PT, 0x2a, 0x0 ;  /* 0x000000000000781c */ /* 0x000fda0000704572 */
[----:B------:R-:W-:Y:S05]  /*19f40*/  @P0 BRA `(.L_x_104) ;  /* 0x0000000000040947 */ /* 0x000fea0003800000 */
[----:B------:R-:W-:Y:S01]  /*19f50*/  BPT.TRAP 0x1 ;  /* 0x000000040000795c */ /* 0x000fe20000300000 */
.L_x_104:
[C---:B------:R-:W-:Y:S01]  /*19f60*/  IMAD R5, R0.reuse, 0x10000, R5 ;  /* 0x0001000000057824 */ /* 0x040fe200078e0205 */
[----:B------:R-:W-:Y:S01]  /*19f70*/  R2UR UR49, R3 ;  /* 0x00000000033172ca */ /* 0x000fe200000e0000 */
[----:B------:R-:W-:Y:S01]  /*19f80*/  ULDC.64 UR8, c[0x0][0x198] ;  /* 0x0000660000087ab9 */ /* 0x000fe20000000a00 */
[----:B------:R-:W-:Y:S01]  /*19f90*/  UMOV UR51, URZ ;  /* 0x0000003f00337c82 */ /* 0x000fe20008000000 */
[----:B------:R-:W-:Y:S01]  /*19fa0*/  UIADD3 UR8, UP0, UR8, 0x2f0, URZ ;  /* 0x000002f008087890 */ /* 0x000fe2000ff1e03f */
[----:B------:R-:W-:Y:S01]  /*19fb0*/  R2UR UR6, R5 ;  /* 0x00000000050672ca */ /* 0x000fe200000e0000 */
[----:B------:R-:W-:Y:S01]  /*19fc0*/  UMOV UR4, 0x0 ;  /* 0x0000000000047882 */ /* 0x000fe20000000000 */
[----:B------:R-:W-:Y:S01]  /*19fd0*/  UMOV UR5, 0x10000000 ;  /* 0x1000000000057882 */ /* 0x000fe20000000000 */
[----:B------:R-:W-:Y:S01]  /*19fe0*/  UIADD3.X UR9, URZ, UR9, URZ, UP0, !UPT ;  /* 0x000000093f097290 */ /* 0x000fe200087fe43f */
[----:B------:R-:W-:Y:S01]  /*19ff0*/  IADD3 R0, R0, 0x1, RZ ;  /* 0x0000000100007810 */ /* 0x000fe20007ffe0ff */
[----:B------:R-:W-:Y:S01]  /*1a000*/  UMOV UR50, URZ ;  /* 0x0000003f00327c82 */ /* 0x000fe20008000000 */
[----:B------:R-:W-:Y:S01]  /*1a010*/  UMOV UR52, UR60 ;  /* 0x0000003c00347c82 */ /* 0x000fe20008000000 */
[----:B------:R-:W-:Y:S01]  /*1a020*/  UMOV UR53, UR61 ;  /* 0x0000003d00357c82 */ /* 0x000fe20008000000 */
[----:B------:R-:W-:Y:S01]  /*1a030*/  UMOV UR26, 0x40 ;  /* 0x00000040001a7882 */ /* 0x000fe20000000000 */
[----:B------:R-:W-:Y:S01]  /*1a040*/  UIADD3 UR49, UR49, 0x70000, URZ ;  /* 0x0007000031317890 */ /* 0x000fe2000fffe03f */
[----:B------:R-:W-:Y:S01]  /*1a050*/  MOV R8, 0x1 ;  /* 0x0000000100087802 */ /* 0x000fe20000000f00 */
[----:B------:R-:W-:Y:S01]  /*1a060*/  UMOV UR28, UR60 ;  /* 0x0000003c001c7c82 */ /* 0x000fe20008000000 */
[----:B------:R-:W-:Y:S01]  /*1a070*/  UMOV UR29, UR61 ;  /* 0x0000003d001d7c82 */ /* 0x000fe20008000000 */
[----:B------:R-:W-:-:S02]  /*1a080*/  UIADD3 UR48, UR6, 0x20000, URZ ;  /* 0x0002000006307890 */ /* 0x000fc4000fffe03f */
[----:B------:R-:W-:Y:S02]  /*1a090*/  UIADD3 UR24, UR6, 0x22000, URZ ;  /* 0x0002200006187890 */ /* 0x000fe4000fffe03f */
[----:B------:R-:W-:Y:S02]  /*1a0a0*/  UIADD3 UR40, UR6, 0x24000, URZ ;  /* 0x0002400006287890 */ /* 0x000fe4000fffe03f */
[----:B------:R-:W-:Y:S01]  /*1a0b0*/  UIADD3 UR16, UR6, 0x26000, URZ ;  /* 0x0002600006107890 */ /* 0x000fe2000fffe03f */
        /* <DEDUP_REMOVED lines=35> */
.L_x_101:
[----:B------:R-:W-:Y:S05]  /*1a2f0*/  BSYNC B0 ;  /* 0x0000000000007941 */ /* 0x000fea0003800000 */
.L_x_100:
[----:B------:R-:W-:-:S13]  /*1a300*/  ISETP.GE.AND P0, PT, R2, 0x41, PT ;  /* 0x000000410200780c */ /* 0x000fda0003f06270 */
[----:B------:R-:W-:Y:S05]  /*1a310*/  @!P0 EXIT ;  /* 0x000000000000894d */ /* 0x000fea0003800000 */
[----:B------:R-:W-:Y:S01]  /*1a320*/  IADD3 R2, R2, 0x3f, RZ ;  /* 0x0000003f02027810 */ /* 0x000fe20007ffe0ff */
[----:B------:R-:W-:Y:S01]  /*1a330*/  BSSY B0, `(.L_x_105) ;  /* 0x00000ad000007945 */ /* 0x000fe20003800000 */
[----:B------:R-:W-:Y:S02]  /*1a340*/  LOP3.LUT P0, RZ, R6, 0x1f, RZ, 0xc0, !PT ;  /* 0x0000001f06ff7812 */ /* 0x000fe4000780c0ff */
[----:B------:R-:W-:Y:S02]  /*1a350*/  SHF.R.S32.HI R3, RZ, 0x1f, R2 ;  /* 0x0000001fff037819 */ /* 0x000fe40000011402 */
[----:B------:R-:W-:Y:S02]  /*1a360*/  PLOP3.LUT P0, PT, P0, P2, PT, 0x2a, 0x0 ;  /* 0x000000000000781c */ /* 0x000fe40000704572 */
[----:B------:R-:W-:Y:S01]  /*1a370*/  LEA.HI R3, R3, R2, RZ, 0x6 ;  /* 0x0000000203037211 */ /* 0x000fe200078f30ff */
[----:B------:R-:W-:-:S03]  /*1a380*/  IMAD.U32 R2, RZ, RZ, UR7 ;  /* 0x00000007ff027e24 */ /* 0x000fc6000f8e00ff */
[----:B------:R-:W-:Y:S02]  /*1a390*/  SHF.R.S32.HI R3, RZ, 0x6, R3 ;  /* 0x00000006ff037819 */ /* 0x000fe40000011403 */
[----:B------:R-:W-:Y:S02]  /*1a3a0*/  LOP3.LUT R2, R2, 0x2, RZ, 0xfc, !PT ;  /* 0x0000000202027812 */ /* 0x000fe400078efcff */
[----:B------:R-:W-:Y:S02]  /*1a3b0*/  SHF.L.U32 R4, R3, 0x1, RZ ;  /* 0x0000000103047819 */ /* 0x000fe400000006ff */
[----:B------:R-:W-:-:S07]  /*1a3c0*/  MOV R3, 0x1 ;  /* 0x0000000100037802 */ /* 0x000fce0000000f00 */
.L_x_116:
[----:B------:R-:W-:Y:S04]  /*1a3d0*/  BSSY B1, `(.L_x_106) ;  /* 0x000004e000017945 */ /* 0x000fe80003800000 */
[----:B------:R-:W-:Y:S05]  /*1a3e0*/  @!P3 BRA `(.L_x_107) ;  /* 0x000000040030b947 */ /* 0x000fea0003800000 */
[----:B------:R-:W1:Y:S01]  /*1a3f0*/  S2R R6, SR_CgaCtaId ;  /* 0x0000000000067919 */ /* 0x000e620000008800 */
[----:B------:R-:W-:-:S04]  /*1a400*/  MOV R5, 0x400 ;  /* 0x0000040000057802 */ /* 0x000fc80000000f00 */
[----:B-1----:R-:W-:Y:S02]  /*1a410*/  LEA R7, R6, R5, 0x18 ;  /* 0x0000000506077211 */ /* 0x002fe400078ec0ff */
[----:B------:R-:W-:Y:S02]  /*1a420*/  SHF.L.U32 R5, R3, 0x1f, RZ ;  /* 0x0000001f03057819 */ /* 0x000fe400000006ff */
[----:B------:R-:W-:-:S04]  /*1a430*/  LEA R6, R0, R7, 0x3 ;  /* 0x0000000700067211 */ /* 0x000fc800078e18ff */
[----:B------:R-:W1:Y:S02]  /*1a440*/  SYNCS.PHASECHK.TRANS64.TRYWAIT P4, [R6+URZ+0x70028], R5 ;  /* 0x07002805060075a7 */ /* 0x000e64000808017f */
[----:B-1----:R-:W-:Y:S05]  /*1a450*/  @!P4 BRA `(.L_x_108) ;  /* 0x0000000c0070c947 */ /* 0x002fea0003800000 */
.L_x_127:
[----:B-1----:R-:W-:-:S04]  /*1a460*/  @P2 IMAD.MOV.U32 R5, RZ, RZ, 0x10000 ;  /* 0x00010000ff052424 */ /* 0x002fc800078e00ff */
[----:B------:R1:W-:Y:S02]  /*1a470*/  @P2 SYNCS.ARRIVE.TRANS64 RZ, [R6+URZ+0x70000], R5 ;  /* 0x0700000506ff29a7 */ /* 0x0003e4000800003f */
[----:B-1----:R-:W-:-:S04]  /*1a480*/  PRMT R5, R2, 0x9910, RZ ;  /* 0x0000991002057816 */ /* 0x002fc800000000ff */
[----:B------:R-:W-:-:S13]  /*1a490*/  ISETP.NE.AND P4, PT, R5, 0x2, PT ;  /* 0x000000020500780c */ /* 0x000fda0003f85270 */
[----:B------:R-:W-:Y:S05]  /*1a4a0*/  @P4 BRA `(.L_x_109) ;  /* 0x0000000000044947 */ /* 0x000fea0003800000 */
[----:B------:R-:W-:Y:S01]  /*1a4b0*/  BPT.TRAP 0x1 ;  /* 0x000000040000795c */ /* 0x000fe20000300000 */
.L_x_109:
[----:B------:R-:W-:Y:S05]  /*1a4c0*/  @P0 BRA `(.L_x_110) ;  /* 0x0000000000040947 */ /* 0x000fea0003800000 */
[----:B------:R-:W-:Y:S01]  /*1a4d0*/  BPT.TRAP 0x1 ;  /* 0x000000040000795c */ /* 0x000fe20000300000 */
.L_x_110:
[----:B------:R-:W-:Y:S01]  /*1a4e0*/  LEA R7, R0, R7, 0x10 ;  /* 0x0000000700077211 */ /* 0x000fe200078e80ff */
[----:B------:R-:W-:Y:S01]  /*1a4f0*/  ULDC.64 UR8, c[0x0][0x198] ;  /* 0x0000660000087ab9 */ /* 0x000fe20000000a00 */
[----:B------:R-:W-:Y:S01]  /*1a500*/  R2UR UR57, R6 ;  /* 0x00000000063972ca */ /* 0x000fe200000e0000 */
[----:B------:R-:W-:Y:S01]  /*1a510*/  UIADD3 UR8, UP0, UR8, 0x1f0, URZ ;  /* 0x000001f008087890 */ /* 0x000fe2000ff1e03f */
[----:B------:R-:W-:Y:S01]  /*1a520*/  R2UR UR6, R7 ;  /* 0x00000000070672ca */ /* 0x000fe200000e0000 */
[----:B------:R-:W-:Y:S01]  /*1a530*/  UMOV UR4, 0x0 ;  /* 0x0000000000047882 */ /* 0x000fe20000000000 */
[----:B------:R-:W-:Y:S01]  /*1a540*/  R2UR UR59, R8 ;  /* 0x00000000083b72ca */ /* 0x000fe200000e0000 */
[----:B------:R-:W-:Y:S01]  /*1a550*/  UIADD3.X UR9, URZ, UR9, URZ, UP0, !UPT ;  /* 0x000000093f097290 */ /* 0x000fe200087fe43f */
[----:B------:R-:W-:Y:S01]  /*1a560*/  IADD3 R5, R0, 0x1, RZ ;  /* 0x0000000100057810 */ /* 0x000fe20007ffe0ff */
[----:B------:R-:W-:Y:S01]  /*1a570*/  UMOV UR5, 0x10000000 ;  /* 0x1000000000057882 */ /* 0x000fe20000000000 */
[----:B------:R-:W-:Y:S01]  /*1a580*/  UMOV UR58, URZ ;  /* 0x0000003f003a7c82 */ /* 0x000fe20008000000 */
[----:B------:R-:W-:Y:S01]  /*1a590*/  UMOV UR26, 0x40 ;  /* 0x00000040001a7882 */ /* 0x000fe20000000000 */
[----:B------:R-:W-:Y:S01]  /*1a5a0*/  UMOV UR28, UR60 ;  /* 0x0000003c001c7c82 */ /* 0x000fe20008000000 */
[----:B------:R-:W-:Y:S01]  /*1a5b0*/  UMOV UR29, UR61 ;  /* 0x0000003d001d7c82 */ /* 0x000fe20008000000 */
[----:B------:R-:W-:Y:S01]  /*1a5c0*/  UMOV UR50, 0x80 ;  /* 0x0000008000327882 */ /* 0x000fe20000000000 */
[----:B------:R-:W-:Y:S01]  /*1a5d0*/  UIADD3 UR57, UR57, 0x70000, URZ ;  /* 0x0007000039397890 */ /* 0x000fe2000fffe03f */
[----:B------:R-:W-:Y:S01]  /*1a5e0*/  ISETP.NE.AND P4, PT, R5, 0x5, PT ;  /* 0x000000050500780c */ /* 0x000fe20003f85270 */
[----:B------:R-:W-:-:S02]  /*1a5f0*/  UIADD3 UR56, UR6, 0x20000, URZ ;  /* 0x0002000006387890 */ /* 0x000fc4000fffe03f */
[----:B------:R-:W-:Y:S01]  /*1a600*/  USHF.L.U32 UR59, UR59, 0x6, URZ ;  /* 0x000000063b3b7899 */ /* 0x000fe2000800063f */
[----:B------:R-:W-:Y:S01]  /*1a610*/  SEL R0, RZ, 0x1, P4 ;  /* 0x00000001ff007807 */ /* 0x000fe20002000000 */
[----:B------:R-:W-:Y:S02]  /*1a620*/  UIADD3 UR24, UR6, 0x22000, URZ ;  /* 0x0002200006187890 */ /* 0x000fe4000fffe03f */
[----:B------:R-:W-:Y:S01]  /*1a630*/  UIADD3 UR48, UR6, 0x24000, URZ ;  /* 0x0002400006307890 */ /* 0x000fe2000fffe03f */
[----:B------:R-:W-:Y:S01]  /*1a640*/  LOP3.LUT R3, R3, R0, RZ, 0x3c, !PT ;  /* 0x0000000003037212 */ /* 0x000fe200078e3cff */
[----:B------:R-:W-:Y:S01]  /*1a650*/  UIADD3 UR16, UR6, 0x26000, URZ ;  /* 0x0002600006107890 */ /* 0x000fe2000fffe03f */
[----:B------:R-:W-:Y:S01]  /*1a660*/  SEL R0, R5, RZ, P4 ;  /* 0x000000ff05007207 */ /* 0x000fe20002000000 */
[----:B------:R-:W-:Y:S01]  /*1a670*/  UMOV UR25, UR57 ;  /* 0x0000003900197c82 */ /* 0x000fe20008000000 */
[----:B------:R-:W-:Y:S01]  /*1a680*/  UMOV UR27, UR59 ;  /* 0x0000003b001b7c82 */ /* 0x000fe20008000000 */
        /* <DEDUP_REMOVED lines=34> */
.L_x_107:
[----:B------:R-:W-:Y:S05]  /*1a8b0*/  BSYNC B1 ;  /* 0x0000000000017941 */ /* 0x000fea0003800000 */
.L_x_106:
[----:B------:R-:W-:Y:S01]  /*1a8c0*/  ISETP.LT.OR P4, PT, R4, 0x4, !P3 ;  /* 0x000000040400780c */ /* 0x000fe20005f81670 */
[----:B------:R-:W-:-:S12]  /*1a8d0*/  BSSY B1, `(.L_x_111) ;  /* 0x000004f000017945 */ /* 0x000fd80003800000 */
[----:B------:R-:W-:Y:S05]  /*1a8e0*/  @P4 BRA `(.L_x_112) ;  /* 0x0000000400344947 */ /* 0x000fea0003800000 */
[----:B------:R-:W1:Y:S01]  /*1a8f0*/  S2R R6, SR_CgaCtaId ;  /* 0x0000000000067919 */ /* 0x000e620000008800 */
[----:B------:R-:W-:Y:S02]  /*1a900*/  MOV R5, 0x400 ;  /* 0x0000040000057802 */ /* 0x000fe40000000f00 */
[----:B------:R-:W-:Y:S02]  /*1a910*/  SHF.L.U32 R7, R3, 0x1f, RZ ;  /* 0x0000001f03077819 */ /* 0x000fe400000006ff */
[----:B-1----:R-:W-:-:S04]  /*1a920*/  LEA R5, R6, R5, 0x18 ;  /* 0x0000000506057211 */ /* 0x002fc800078ec0ff */
[----:B------:R-:W-:-:S04]  /*1a930*/  LEA R6, R0, R5, 0x3 ;  /* 0x0000000500067211 */ /* 0x000fc800078e18ff */
[----:B------:R-:W1:Y:S02]  /*1a940*/  SYNCS.PHASECHK.TRANS64.TRYWAIT P4, [R6+URZ+0x70028], R7 ;  /* 0x07002807060075a7 */ /* 0x000e64000808017f */
[----:B-1----:R-:W-:Y:S05]  /*1a950*/  @!P4 BRA `(.L_x_113) ;  /* 0x000000080044c947 */ /* 0x002fea0003800000 */
.L_x_128:
[----:B-1----:R-:W-:-:S04]  /*1a960*/  @P1 IMAD.MOV.U32 R7, RZ, RZ, 0x10000 ;  /* 0x00010000ff071424 */ /* 0x002fc800078e00ff */
[----:B------:R1:W-:Y:S02]  /*1a970*/  @P1 SYNCS.ARRIVE.TRANS64 RZ, [R6+URZ+0x70000], R7 ;  /* 0x0700000706ff19a7 */ /* 0x0003e4000800003f */
[----:B-1----:R-:W-:-:S04]  /*1a980*/  PRMT R7, R2, 0x9910, RZ ;  /* 0x0000991002077816 */ /* 0x002fc800000000ff */
[----:B------:R-:W-:-:S13]  /*1a990*/  ISETP.NE.AND P4, PT, R7, 0x2, PT ;  /* 0x000000020700780c */ /* 0x000fda0003f85270 */
[----:B------:R-:W-:Y:S05]  /*1a9a0*/  @P4 BRA `(.L_x_114) ;  /* 0x0000000000044947 */ /* 0x000fea0003800000 */
[----:B------:R-:W-:Y:S01]  /*1a9b0*/  BPT.TRAP 0x1 ;  /* 0x000000040000795c */ /* 0x000fe20000300000 */
.L_x_114:
[----:B------:R-:W-:Y:S05]  /*1a9c0*/  @P0 BRA `(.L_x_115) ;  /* 0x0000000000040947 */ /* 0x000fea0003800000 */
[----:B------:R-:W-:Y:S01]  /*1a9d0*/  BPT.TRAP 0x1 ;  /* 0x000000040000795c */ /* 0x000fe20000300000 */
.L_x_115:
        /* <DEDUP_REMOVED lines=17> */
[----:B------:R-:W-:Y:S01]  /*1aaf0*/  UIADD3 UR56, UR6, 0x20000, URZ ;  /* 0x0002000006387890 */ /* 0x000fe2000fffe03f */
[----:B------:R-:W-:Y:S01]  /*1ab00*/  IADD3 R8, R8, 0x1, RZ ;  /* 0x0000000108087810 */ /* 0x000fe20007ffe0ff */
[----:B------:R-:W-:Y:S01]  /*1ab10*/  USHF.L.U32 UR59, UR59, 0x6, URZ ;  /* 0x000000063b3b7899 */ /* 0x000fe2000800063f */
[----:B------:R-:W-:Y:S01]  /*1ab20*/  SEL R6, RZ, 0x1, P4 ;  /* 0x00000001ff067807 */ /* 0x000fe20002000000 */
[----:B------:R-:W-:Y:S01]  /*1ab30*/  UIADD3 UR24, UR6, 0x22000, URZ ;  /* 0x0002200006187890 */ /* 0x000fe2000fffe03f */
[----:B------:R-:W-:Y:S01]  /*1ab40*/  SEL R0, R0, RZ, P4 ;  /* 0x000000ff00007207 */ /* 0x000fe20002000000 */
[----:B------:R-:W-:Y:S01]  /*1ab50*/  UIADD3 UR48, UR6, 0x24000, URZ ;  /* 0x0002400006307890 */ /* 0x000fe2000fffe03f */
[----:B------:R-:W-:Y:S01]  /*1ab60*/  LOP3.LUT R3, R3, R6, RZ, 0x3c, !PT ;  /* 0x0000000603037212 */ /* 0x000fe200078e3cff */
[----:B------:R-:W-:Y:S01]  /*1ab70*/  UIADD3 UR16, UR6, 0x26000, URZ ;  /* 0x0002600006107890 */ /* 0x000fe2000fffe03f */
        /* <DEDUP_REMOVED lines=36> */
.L_x_112:
[----:B------:R-:W-:Y:S05]  /*1adc0*/  BSYNC B1 ;  /* 0x0000000000017941 */ /* 0x000fea0003800000 */
.L_x_111:
[C---:B------:R-:W-:Y:S01]  /*1add0*/  ISETP.GT.AND P4, PT, R4.reuse, 0x4, PT ;  /* 0x000000040400780c */ /* 0x040fe20003f84270 */
[----:B------:R-:W-:-:S12]  /*1ade0*/  VIADD R4, R4, 0xfffffffe ;  /* 0xfffffffe04047836 */ /* 0x000fd80000000000 */
[----:B------:R-:W-:Y:S05]  /*1adf0*/  @P4 BRA `(.L_x_116) ;  /* 0xfffffff400744947 */ /* 0x000fea000383ffff */
[----:B------:R-:W-:Y:S05]  /*1ae00*/  BSYNC B0 ;  /* 0x0000000000007941 */ /* 0x000fea0003800000 */
.L_x_105:
[----:B------:R-:W-:Y:S05]  /*1ae10*/  EXIT ;  /* 0x000000000000794d */ /* 0x000fea0003800000 */
.L_x_15:
[----:B-1----:R-:W-:-:S04]  /*1ae20*/  MOV R3, UR5 ;  /* 0x0000000500037c02 */ /* 0x002fc80008000f00 */
[----:B------:R1:W2:Y:S03]  /*1ae30*/  SYNCS.PHASECHK.TRANS64.TRYWAIT P1, [R3+URZ+0x70050], R0 ;  /* 0x07005000030075a7 */ /* 0x0002a6000802017f */
[----:B--2---:R-:W-:Y:S05]  /*1ae40*/  @!P1 NANOSLEEP.SYNCS 0x989680 ;  /* 0x009896800000995d */ /* 0x004fea0003900000 */
[----:B------:R-:W2:Y:S02]  /*1ae50*/  @!P1 SYNCS.PHASECHK.TRANS64 P1, [R3+URZ+0x70050], R0 ;  /* 0x07005000030095a7 */ /* 0x000ea4000802007f */
[----:B--2---:R-:W-:Y:S05]  /*1ae60*/  @!P1 BRA `(.L_x_15) ;  /* 0xfffffffc00ec9947 */ /* 0x004fea000383ffff */
[----:B------:R-:W-:Y:S05]  /*1ae70*/  BRA `(.L_x_117) ;  /* 0xfffffe6000147947 */ /* 0x000fea000383ffff */
.L_x_17:
[----:B------:R-:W-:-:S13]  /*1ae80*/  R2UR UR4, R16 ;  /* 0x00000000100472ca */ /* 0x000fda00000e0000 */
[----:B-1----:R-:W-:-:S04]  /*1ae90*/  MOV R3, UR4 ;  /* 0x0000000400037c02 */ /* 0x002fc80008000f00 */
[----:B------:R1:W2:Y:S03]  /*1aea0*/  SYNCS.PHASECHK.TRANS64.TRYWAIT P1, [R3+URZ+0x70000], R56 ;  /* 0x07000038030075a7 */ /* 0x0002a6000802017f */
[----:B--2---:R-:W-:Y:S05]  /*1aeb0*/  @!P1 NANOSLEEP.SYNCS 0x989680 ;  /* 0x009896800000995d */ /* 0x004fea0003900000 */
[----:B------:R-:W2:Y:S02]  /*1aec0*/  @!P1 SYNCS.PHASECHK.TRANS64 P1, [R3+URZ+0x70000], R56 ;  /* 0x07000038030095a7 */ /* 0x000ea4000802007f */
[----:B--2---:R-:W-:Y:S05]  /*1aed0*/  @!P1 BRA `(.L_x_17) ;  /* 0xfffffffc00e89947 */ /* 0x004fea000383ffff */
[----:B------:R-:W-:Y:S05]  /*1aee0*/  BRA `(.L_x_118) ;  /* 0xfffffe6000187947 */ /* 0x000fea000383ffff */
.L_x_18:
[----:B-1----:R-:W-:-:S04]  /*1aef0*/  MOV R3, UR10 ;  /* 0x0000000a00037c02 */ /* 0x002fc80008000f00 */
[----:B------:R1:W2:Y:S03]  /*1af00*/  SYNCS.PHASECHK.TRANS64.TRYWAIT P1, [R3+URZ], R0 ;  /* 0x00000000030075a7 */ /* 0x0002a6000802017f */
[----:B--2---:R-:W-:Y:S05]  /*1af10*/  @!P1 NANOSLEEP.SYNCS 0x989680 ;  /* 0x009896800000995d */ /* 0x004fea0003900000 */
[----:B------:R-:W2:Y:S02]  /*1af20*/  @!P1 SYNCS.PHASECHK.TRANS64 P1, [R3+URZ], R0 ;  /* 0x00000000030095a7 */ /* 0x000ea4000802007f */
[----:B--2---:R-:W-:Y:S05]  /*1af30*/  @!P1 BRA `(.L_x_18) ;  /* 0xfffffffc00ec9947 */ /* 0x004fea000383ffff */
[----:B------:R-:W-:Y:S05]  /*1af40*/  BRA `(.L_x_119) ;  /* 0xfffffe6000287947 */ /* 0x000fea000383ffff */
.L_x_20:
[----:B------:R-:W-:-:S13]  /*1af50*/  R2UR UR6, R16 ;  /* 0x00000000100672ca */ /* 0x000fda00000e0000 */
[----:B-1----:R-:W-:-:S04]  /*1af60*/  IMAD.U32 R3, RZ, RZ, UR6 ;  /* 0x00000006ff037e24 */ /* 0x002fc8000f8e00ff */
[----:B------:R1:W2:Y:S03]  /*1af70*/  SYNCS.PHASECHK.TRANS64.TRYWAIT P1, [R3+URZ+0x70008], R56 ;  /* 0x07000838030075a7 */ /* 0x0002a6000802017f */
[----:B--2---:R-:W-:Y:S05]  /*1af80*/  @!P1 NANOSLEEP.SYNCS 0x989680 ;  /* 0x009896800000995d */ /* 0x004fea0003900000 */
[----:B------:R-:W2:Y:S02]  /*1af90*/  @!P1 SYNCS.PHASECHK.TRANS64 P1, [R3+URZ+0x70008], R56 ;  /* 0x07000838030095a7 */ /* 0x000ea4000802007f */
[----:B--2---:R-:W-:Y:S05]  /*1afa0*/  @!P1 BRA `(.L_x_20) ;  /* 0xfffffffc00e89947 */ /* 0x004fea000383ffff */
[----:B------:R-:W-:Y:S05]  /*1afb0*/  BRA `(.L_x_120) ;  /* 0xfffffe8400b07947 */ /* 0x000fea000383ffff */
.L_x_25:
[----:B-1----:R-:W-:-:S04]  /*1afc0*/  MOV R5, UR6 ;  /* 0x0000000600057c02 */ /* 0x002fc80008000f00 */
[----:B------:R1:W2:Y:S03]  /*1afd0*/  SYNCS.PHASECHK.TRANS64.TRYWAIT P2, [R5+URZ+0x70000], R3 ;  /* 0x07000003050075a7 */ /* 0x0002a6000804017f */
[----:B--2---:R-:W-:Y:S05]  /*1afe0*/  @!P2 NANOSLEEP.SYNCS 0x989680 ;  /* 0x009896800000a95d */ /* 0x004fea0003900000 */
[----:B------:R-:W2:Y:S02]  /*1aff0*/  @!P2 SYNCS.PHASECHK.TRANS64 P2, [R5+URZ+0x70000], R3 ;  /* 0x070000030500a5a7 */ /* 0x000ea4000804007f */
[----:B--2---:R-:W-:Y:S05]  /*1b000*/  @!P2 BRA `(.L_x_25) ;  /* 0xfffffffc00eca947 */ /* 0x004fea000383ffff */
[----:B------:R-:W-:Y:S05]  /*1b010*/  BRA `(.L_x_121) ;  /* 0xfffffed000e87947 */ /* 0x000fea000383ffff */
.L_x_29:
[----:B-1----:R-:W-:-:S04]  /*1b020*/  MOV R0, UR7 ;  /* 0x0000000700007c02 */ /* 0x002fc80008000f00 */
[----:B------:R1:W2:Y:S03]  /*1b030*/  SYNCS.PHASECHK.TRANS64.TRYWAIT P2, [R0+URZ+0x70000], R2 ;  /* 0x07000002000075a7 */ /* 0x0002a6000804017f */
[----:B--2---:R-:W-:Y:S05]  /*1b040*/  @!P2 NANOSLEEP.SYNCS 0x989680 ;  /* 0x009896800000a95d */ /* 0x004fea0003900000 */
[----:B------:R-:W2:Y:S02]  /*1b050*/  @!P2 SYNCS.PHASECHK.TRANS64 P2, [R0+URZ+0x70000], R2 ;  /* 0x070000020000a5a7 */ /* 0x000ea4000804007f */
[----:B--2---:R-:W-:Y:S05]  /*1b060*/  @!P2 BRA `(.L_x_29) ;  /* 0xfffffffc00eca947 */ /* 0x004fea000383ffff */
[----:B------:R-:W-:Y:S05]  /*1b070*/  BRA `(.L_x_28) ;  /* 0xffffff1c00f47947 */ /* 0x000fea000383ffff */
.L_x_45:
[----:B-1----:R-:W-:-:S04]  /*1b080*/  MOV R3, UR4 ;  /* 0x0000000400037c02 */ /* 0x002fc80008000f00 */
[----:B------:R1:W2:Y:S03]  /*1b090*/  SYNCS.PHASECHK.TRANS64.TRYWAIT P0, [R3+URZ+0x70098], R0 ;  /* 0x07009800030075a7 */ /* 0x0002a6000800017f */
[----:B--2---:R-:W-:Y:S05]  /*1b0a0*/  @!P0 NANOSLEEP.SYNCS 0x989680 ;  /* 0x009896800000895d */ /* 0x004fea0003900000 */
[----:B------:R-:W2:Y:S02]  /*1b0b0*/  @!P0 SYNCS.PHASECHK.TRANS64 P0, [R3+URZ+0x70098], R0 ;  /* 0x07009800030085a7 */ /* 0x000ea4000800007f */
[----:B--2---:R-:W-:Y:S05]  /*1b0c0*/  @!P0 BRA `(.L_x_45) ;  /* 0xfffffffc00ec8947 */ /* 0x004fea000383ffff */
[----:B------:R-:W-:Y:S05]  /*1b0d0*/  BRA `(.L_x_122) ;  /* 0xffffff9c005c7947 */ /* 0x000fea000383ffff */
.L_x_87:
[----:B--2---:R2:W4:Y:S02]  /*1b0e0*/  SYNCS.PHASECHK.TRANS64.TRYWAIT P0, [R3+URZ+0x70060], R2 ;  /* 0x07006002030075a7 */ /* 0x004524000800017f */
[----:B----4-:R-:W-:Y:S05]  /*1b0f0*/  @!P0 NANOSLEEP.SYNCS 0x989680 ;  /* 0x009896800000895d */ /* 0x010fea0003900000 */
[----:B------:R-:W4:Y:S02]  /*1b100*/  @!P0 SYNCS.PHASECHK.TRANS64 P0, [R3+URZ+0x70060], R2 ;  /* 0x07006002030085a7 */ /* 0x000f24000800007f */
[----:B----4-:R-:W-:Y:S05]  /*1b110*/  @!P0 BRA `(.L_x_87) ;  /* 0xfffffffc00f08947 */ /* 0x010fea000383ffff */
[----:B------:R-:W-:Y:S05]  /*1b120*/  BRA `(.L_x_123) ;  /* 0xffffffdc00c47947 */ /* 0x000fea000383ffff */
.L_x_92:
[----:B-1----:R1:W2:Y:S02]  /*1b130*/  SYNCS.PHASECHK.TRANS64.TRYWAIT P0, [R0+URZ+0x70028], R5 ;  /* 0x07002805000075a7 */ /* 0x0022a4000800017f */
[----:B--2---:R-:W-:Y:S05]  /*1b140*/  @!P0 NANOSLEEP.SYNCS 0x989680 ;  /* 0x009896800000895d */ /* 0x004fea0003900000 */
[----:B------:R-:W2:Y:S02]  /*1b150*/  @!P0 SYNCS.PHASECHK.TRANS64 P0, [R0+URZ+0x70028], R5 ;  /* 0x07002805000085a7 */ /* 0x000ea4000800007f */
[----:B--2---:R-:W-:Y:S05]  /*1b160*/  @!P0 BRA `(.L_x_92) ;  /* 0xfffffffc00f08947 */ /* 0x004fea000383ffff */
[----:B------:R-:W-:Y:S05]  /*1b170*/  BRA `(.L_x_124) ;  /* 0xffffffe000d47947 */ /* 0x000fea000383ffff */
.L_x_97:
[----:B-1----:R1:W2:Y:S02]  /*1b180*/  SYNCS.PHASECHK.TRANS64.TRYWAIT P0, [R4+URZ+0x70060], R5 ;  /* 0x07006005040075a7 */ /* 0x0022a4000800017f */
[----:B--2---:R-:W-:Y:S05]  /*1b190*/  @!P0 NANOSLEEP.SYNCS 0x989680 ;  /* 0x009896800000895d */ /* 0x004fea0003900000 */
[----:B------:R-:W2:Y:S02]  /*1b1a0*/  @!P0 SYNCS.PHASECHK.TRANS64 P0, [R4+URZ+0x70060], R5 ;  /* 0x07006005040085a7 */ /* 0x000ea4000800007f */
[----:B--2---:R-:W-:Y:S05]  /*1b1b0*/  @!P0 BRA `(.L_x_97) ;  /* 0xfffffffc00f08947 */ /* 0x004fea000383ffff */
[----:B------:R-:W-:Y:S05]  /*1b1c0*/  BRA `(.L_x_125) ;  /* 0xffffffe400f47947 */ /* 0x000fea000383ffff */
.L_x_102:
[----:B-1----:R1:W2:Y:S02]  /*1b1d0*/  SYNCS.PHASECHK.TRANS64.TRYWAIT P0, [R3+URZ+0x70028], R4 ;  /* 0x07002804030075a7 */ /* 0x0022a4000800017f */
[----:B--2---:R-:W-:Y:S05]  /*1b1e0*/  @!P0 NANOSLEEP.SYNCS 0x989680 ;  /* 0x009896800000895d */ /* 0x004fea0003900000 */
[----:B------:R-:W2:Y:S02]  /*1b1f0*/  @!P0 SYNCS.PHASECHK.TRANS64 P0, [R3+URZ+0x70028], R4 ;  /* 0x07002804030085a7 */ /* 0x000ea4000800007f */
[----:B--2---:R-:W-:Y:S05]  /*1b200*/  @!P0 BRA `(.L_x_102) ;  /* 0xfffffffc00f08947 */ /* 0x004fea000383ffff */
[----:B------:R-:W-:Y:S05]  /*1b210*/  BRA `(.L_x_126) ;  /* 0xffffffec00207947 */ /* 0x000fea000383ffff */
.L_x_108:
[----:B-1----:R1:W2:Y:S02]  /*1b220*/  SYNCS.PHASECHK.TRANS64.TRYWAIT P4, [R6+URZ+0x70028], R5 ;  /* 0x07002805060075a7 */ /* 0x0022a4000808017f */
[----:B--2---:R-:W-:Y:S05]  /*1b230*/  @!P4 NANOSLEEP.SYNCS 0x989680 ;  /* 0x009896800000c95d */ /* 0x004fea0003900000 */
[----:B------:R-:W2:Y:S02]  /*1b240*/  @!P4 SYNCS.PHASECHK.TRANS64 P4, [R6+URZ+0x70028], R5 ;  /* 0x070028050600c5a7 */ /* 0x000ea4000808007f */
[----:B--2---:R-:W-:Y:S05]  /*1b250*/  @!P4 BRA `(.L_x_108) ;  /* 0xfffffffc00f0c947 */ /* 0x004fea000383ffff */
[----:B------:R-:W-:Y:S05]  /*1b260*/  BRA `(.L_x_127) ;  /* 0xfffffff0007c7947 */ /* 0x000fea000383ffff */
.L_x_113:
[----:B-1----:R1:W2:Y:S02]  /*1b270*/  SYNCS.PHASECHK.TRANS64.TRYWAIT P4, [R6+URZ+0x70028], R7 ;  /* 0x07002807060075a7 */ /* 0x0022a4000808017f */
[----:B--2---:R-:W-:Y:S05]  /*1b280*/  @!P4 NANOSLEEP.SYNCS 0x989680 ;  /* 0x009896800000c95d */ /* 0x004fea0003900000 */
[----:B------:R-:W2:Y:S02]  /*1b290*/  @!P4 SYNCS.PHASECHK.TRANS64 P4, [R6+URZ+0x70028], R7 ;  /* 0x070028070600c5a7 */ /* 0x000ea4000808007f */
[----:B--2---:R-:W-:Y:S05]  /*1b2a0*/  @!P4 BRA `(.L_x_113) ;  /* 0xfffffffc00f0c947 */ /* 0x004fea000383ffff */
[----:B------:R-:W-:Y:S05]  /*1b2b0*/  BRA `(.L_x_128) ;  /* 0xfffffff400a87947 */ /* 0x000fea000383ffff */
        .weak           $__internal_0_$__cuda_sm20_rcp_rn_f32_slowpath
        .type           $__internal_0_$__cuda_sm20_rcp_rn_f32_slowpath,@function
        .size           $__internal_0_$__cuda_sm20_rcp_rn_f32_slowpath,(.L_x_134 - $__internal_0_$__cuda_sm20_rcp_rn_f32_slowpath)
$__internal_0_$__cuda_sm20_rcp_rn_f32_slowpath:
[----:B------:R-:W-:Y:S01]  /*1b2c0*/  IMAD.SHL.U32 R2, R0, 0x2, RZ ;  /* 0x0000000200027824 */ /* 0x000fe200078e00ff */
[----:B------:R-:W-:Y:S04]  /*1b2d0*/  BSSY B2, `(.L_x_129) ;  /* 0x0000030000027945 */ /* 0x000fe80003800000 */
[----:B------:R-:W-:-:S04]  /*1b2e0*/  SHF.R.U32.HI R2, RZ, 0x18, R2 ;  /* 0x00000018ff027819 */ /* 0x000fc80000011602 */
[----:B------:R-:W-:-:S13]  /*1b2f0*/  ISETP.NE.U32.AND P0, PT, R2, RZ, PT ;  /* 0x000000ff0200720c */ /* 0x000fda0003f05070 */
[----:B------:R-:W-:Y:S05]  /*1b300*/  @P0 BRA `(.L_x_130) ;  /* 0x0000000000280947 */ /* 0x000fea0003800000 */
[----:B------:R-:W-:-:S04]  /*1b310*/  SHF.L.U32 R2, R0, 0x1, RZ ;  /* 0x0000000100027819 */ /* 0x000fc800000006ff */
[----:B------:R-:W-:-:S13]  /*1b320*/  ISETP.NE.AND P0, PT, R2, RZ, PT ;  /* 0x000000ff0200720c */ /* 0x000fda0003f05270 */
[----:B------:R-:W-:Y:S01]  /*1b330*/  @P0 FFMA R5, R0, 1.84467440737095516160e+19, RZ ;  /* 0x5f80000000050823 */ /* 0x000fe200000000ff */
[----:B------:R-:W-:Y:S08]  /*1b340*/  @!P0 MUFU.RCP R2, R0 ;  /* 0x0000000000028308 */ /* 0x000ff00000001000 */
[----:B------:R-:W1:Y:S02]  /*1b350*/  @P0 MUFU.RCP R3, R5 ;  /* 0x0000000500030308 */ /* 0x000e640000001000 */
[----:B-1----:R-:W-:-:S04]  /*1b360*/  @P0 FFMA R5, R5, R3, -1 ;  /* 0xbf80000005050423 */ /* 0x002fc80000000003 */
[----:B------:R-:W-:-:S04]  /*1b370*/  @P0 FADD.FTZ R5, -R5, -RZ ;  /* 0x800000ff05050221 */ /* 0x000fc80000010100 */
[----:B------:R-:W-:-:S04]  /*1b380*/  @P0 FFMA R3, R3, R5, R3 ;  /* 0x0000000503030223 */ /* 0x000fc80000000003 */
[----:B------:R-:W-:Y:S01]  /*1b390*/  @P0 FFMA R2, R3, 1.84467440737095516160e+19, RZ ;  /* 0x5f80000003020823 */ /* 0x000fe200000000ff */
[----:B------:R-:W-:Y:S06]  /*1b3a0*/  BRA `(.L_x_131) ;  /* 0x0000000000887947 */ /* 0x000fec0003800000 */
.L_x_130:
[----:B------:R-:W-:-:S04]  /*1b3b0*/  IADD3 R14, R2, -0xfd, RZ ;  /* 0xffffff03020e7810 */ /* 0x000fc80007ffe0ff */
[----:B------:R-:W-:-:S13]  /*1b3c0*/  ISETP.GT.U32.AND P0, PT, R14, 0x1, PT ;  /* 0x000000010e00780c */ /* 0x000fda0003f04070 */
[----:B------:R-:W-:Y:S05]  /*1b3d0*/  @P0 BRA `(.L_x_132) ;  /* 0x0000000000780947 */ /* 0x000fea0003800000 */
[----:B------:R-:W-:Y:S01]  /*1b3e0*/  LOP3.LUT R5, R0, 0x7fffff, RZ, 0xc0, !PT ;  /* 0x007fffff00057812 */ /* 0x000fe200078ec0ff */
[----:B------:R-:W-:Y:S01]  /*1b3f0*/  VIADD R2, R2, 0xffffff04 ;  /* 0xffffff0402027836 */ /* 0x000fe20000000000 */
[----:B------:R-:W-:Y:S02]  /*1b400*/  MOV R15, 0x3 ;  /* 0x00000003000f7802 */ /* 0x000fe40000000f00 */
[----:B------:R-:W-:Y:S02]  /*1b410*/  LOP3.LUT R5, R5, 0x3f800000, RZ, 0xfc, !PT ;  /* 0x3f80000005057812 */ /* 0x000fe400078efcff */
[----:B------:R-:W-:Y:S02]  /*1b420*/  SHF.L.U32 R15, R15, R14, RZ ;  /* 0x0000000e0f0f7219 */ /* 0x000fe400000006ff */
[----:B------:R-:W1:Y:S02]  /*1b430*/  MUFU.RCP R3, R5 ;  /* 0x0000000500037308 */ /* 0x000e640000001000 */
[----:B-1----:R-:W-:-:S04]  /*1b440*/  FFMA R6, R5, R3, -1 ;  /* 0xbf80000005067423 */ /* 0x002fc80000000003 */
[----:B------:R-:W-:-:S04]  /*1b450*/  FADD.FTZ R6, -R6, -RZ ;  /* 0x800000ff06067221 */ /* 0x000fc80000010100 */
[CCC-:B------:R-:W-:Y:S01]  /*1b460*/  FFMA.RM R5, R3.reuse, R6.reuse, R3.reuse ;  /* 0x0000000603057223 */ /* 0x1c0fe20000004003 */
[----:B------:R-:W-:-:S05]  /*1b470*/  FFMA.RP R3, R3, R6, R3 ;  /* 0x0000000603037223 */ /* 0x000fca0000008003 */
[C---:B------:R-:W-:Y:S02]  /*1b480*/  FSETP.NEU.FTZ.AND P0, PT, R5.reuse, R3, PT ;  /* 0x000000030500720b */ /* 0x040fe40003f1d000 */
[----:B------:R-:W-:Y:S02]  /*1b490*/  LOP3.LUT R3, R5, 0x7fffff, RZ, 0xc0, !PT ;  /* 0x007fffff05037812 */ /* 0x000fe400078ec0ff */
[----:B------:R-:W-:Y:S02]  /*1b4a0*/  SEL R5, RZ, 0xffffffff, !P0 ;  /* 0xffffffffff057807 */ /* 0x000fe40004000000 */
[----:B------:R-:W-:Y:S02]  /*1b4b0*/  LOP3.LUT R3, R3, 0x800000, RZ, 0xfc, !PT ;  /* 0x0080000003037812 */ /* 0x000fe400078efcff */
[----:B------:R-:W-:Y:S02]  /*1b4c0*/  IADD3 R6, -R5, RZ, RZ ;  /* 0x000000ff05067210 */ /* 0x000fe40007ffe1ff */
[----:B------:R-:W-:-:S02]  /*1b4d0*/  LOP3.LUT R15, R15, R3, RZ, 0xc0, !PT ;  /* 0x000000030f0f7212 */ /* 0x000fc400078ec0ff */
[-C--:B------:R-:W-:Y:S02]  /*1b4e0*/  LOP3.LUT P1, RZ, R6, R14.reuse, R3, 0xf8, !PT ;  /* 0x0000000e06ff7212 */ /* 0x080fe4000782f803 */
[----:B------:R-:W-:Y:S02]  /*1b4f0*/  SHF.R.U32.HI R5, RZ, R14, R15 ;  /* 0x0000000eff057219 */ /* 0x000fe4000001160f */
[----:B------:R-:W-:Y:S02]  /*1b500*/  SHF.R.U32.HI R2, RZ, R2, R3 ;  /* 0x00000002ff027219 */ /* 0x000fe40000011603 */
[C---:B------:R-:W-:Y:S02]  /*1b510*/  LOP3.LUT P0, RZ, R5.reuse, 0x1, RZ, 0xc0, !PT ;  /* 0x0000000105ff7812 */ /* 0x040fe4000780c0ff */
[----:B------:R-:W-:-:S04]  /*1b520*/  LOP3.LUT P2, RZ, R5, 0x2, RZ, 0xc0, !PT ;  /* 0x0000000205ff7812 */ /* 0x000fc8000784c0ff */
[----:B------:R-:W-:Y:S02]  /*1b530*/  PLOP3.LUT P0, PT, P0, P1, P2, 0xe0, 0x0 ;  /* 0x000000000000781c */ /* 0x000fe40000703c20 */
[----:B------:R-:W-:Y:S02]  /*1b540*/  LOP3.LUT P1, RZ, R0, 0x7fffff, RZ, 0xc0, !PT ;  /* 0x007fffff00ff7812 */ /* 0x000fe4000782c0ff */
[----:B------:R-:W-:-:S04]  /*1b550*/  SEL R3, RZ, 0x1, !P0 ;  /* 0x00000001ff037807 */ /* 0x000fc80004000000 */
[----:B------:R-:W-:-:S04]  /*1b560*/  IADD3 R3, -R3, RZ, RZ ;  /* 0x000000ff03037210 */ /* 0x000fc80007ffe1ff */
[----:B------:R-:W-:-:S13]  /*1b570*/  ISETP.GE.AND P0, PT, R3, RZ, PT ;  /* 0x000000ff0300720c */ /* 0x000fda0003f06270 */
[----:B------:R-:W-:-:S05]  /*1b580*/  @!P0 IADD3 R2, R2, 0x1, RZ ;  /* 0x0000000102028810 */ /* 0x000fca0007ffe0ff */
[----:B------:R-:W-:-:S05]  /*1b590*/  @!P1 IMAD.SHL.U32 R2, R2, 0x2, RZ ;  /* 0x0000000202029824 */ /* 0x000fca00078e00ff */
[----:B------:R-:W-:Y:S01]  /*1b5a0*/  LOP3.LUT R2, R2, 0x80000000, R0, 0xf8, !PT ;  /* 0x8000000002027812 */ /* 0x000fe200078ef800 */
[----:B------:R-:W-:Y:S06]  /*1b5b0*/  BRA `(.L_x_131) ;  /* 0x0000000000047947 */ /* 0x000fec0003800000 */
.L_x_132:
[----:B------:R1:W2:Y:S02]  /*1b5c0*/  MUFU.RCP R2, R0 ;  /* 0x0000000000027308 */ /* 0x0002a40000001000 */
.L_x_131:
[----:B------:R-:W-:Y:S05]  /*1b5d0*/  BSYNC B2 ;  /* 0x0000000000027941 */ /* 0x000fea0003800000 */
.L_x_129:
[----:B--2---:R-:W-:Y:S02]  /*1b5e0*/  MOV R5, R2 ;  /* 0x0000000200057202 */ /* 0x004fe40000000f00 */
[----:B------:R-:W-:Y:S02]  /*1b5f0*/  MOV R2, R7 ;  /* 0x0000000700027202 */ /* 0x000fe40000000f00 */
[----:B------:R-:W-:-:S04]  /*1b600*/  MOV R3, 0x0 ;  /* 0x0000000000037802 */ /* 0x000fc80000000f00 */
[----:B-1----:R-:W-:Y:S05]  /*1b610*/  RET.REL.NODEC R2 `(_ZN7cutlass13device_kernelINS_4fmha6kernel28FmhaKernelTmaWarpSpecializedINS1_10collective30FmhaMainloopTmaWarpSpecializedINS_6half_tEffN4cute5tupleIJNS7_1CILi128EEENS9_ILi64EEENS9_ILi512EEEEEENS8_IJiNS9_ILi1EEENS8_IJiiEEEEEESG_SG_NS4_13DefaultFusionEJEEENS4_15FmhaFwdEpilogueIS6_fNS8_IJSB_SC_SB_EEEEENS2_23IndividualTileSchedulerEJEEEEEvNT_6ParamsE) ;  /* 0xfffffe4802787950 */ /* 0x002fea0003c3ffff */
.L_x_133:
[----:B------:R-:W-:-:S00]  /*1b620*/  BRA `(.L_x_133) ;  /* 0xfffffffc00fc7947 */ /* 0x000fc0000383ffff */
[----:B------:R-:W-:-:S00]  /*1b630*/  NOP ;  /* 0x0000000000007918 */ /* 0x000fc00000000000 */
        /* <DEDUP_REMOVED lines=12> */
.L_x_134:


//--------------------- .nv.global.init           --------------------------
	.section	.nv.global.init,"aw",@progbits
.nv.global.init:
	.type		$str$24,@object
	.size		$str$24,($str$25 - $str$24)
$str$24:
        /*0000*/ 	.byte	0x28, 0x61, 0x64, 0x64, 0x72, 0x65, 0x73, 0x73, 0x20, 0x26, 0x20, 0x6d, 0x61, 0x73, 0x6b, 0x29
        /*0010*/ 	.byte	0x20, 0x3d, 0x3d, 0x20, 0x30, 0x00
	.type		$str$25,@object
	.size		$str$25,(__unnamed_1 - $str$25)
$str$25:
        /*0016*/ 	.byte	0x2f, 0x74, 0x6d, 0x70, 0x2f, 0x63, 0x75, 0x74, 0x6c, 0x61, 0x73, 0x73, 0x5f, 0x73, 0x77, 0x65
        /*0026*/ 	.byte	0x65, 0x70, 0x5f, 0x73, 0x72, 0x63, 0x2f, 0x69, 0x6e, 0x63, 0x6c, 0x75, 0x64, 0x65, 0x2f, 0x63
        /*0036*/ 	.byte	0x75, 0x74, 0x65, 0x2f, 0x70, 0x6f, 0x69, 0x6e, 0x74, 0x65, 0x72, 0x5f, 0x66, 0x6c, 0x61, 0x67
        /*0046*/ 	.byte	0x67, 0x65, 0x64, 0x2e, 0x68, 0x70, 0x70, 0x00
	.type		__unnamed_1,@object
	.size		__unnamed_1,(__unnamed_2 - __unnamed_1)
__unnamed_1:
        /* <DEDUP_REMOVED lines=28> */
        /*020e*/ 	.byte	0x3e, 0x3e, 0x3e, 0x3e, 0x3e, 0x5d, 0x00
	.type		__unnamed_2,@object
	.size		__unnamed_2,(.L_1 - __unnamed_2)
__unnamed_2:
        /* <DEDUP_REMOVED lines=29> */
.L_1:


//--------------------- .nv.shared._ZN7cutlass13device_kernelINS_4fmha6kernel28FmhaKernelTmaWarpSpecializedINS1_10collective30FmhaMainloopTmaWarpSpecializedINS_6half_tEffN4cute5tupleIJNS7_1CILi128EEENS9_ILi64EEENS9_ILi512EEEEEENS8_IJiNS9_ILi1EEENS8_IJiiEEEEEESG_SG_NS4_13DefaultFusionEJEEENS4_15FmhaFwdEpilogueIS6_fNS8_IJSB_SC_SB_EEEEENS2_23IndividualTileSchedulerEJEEEEEvNT_6ParamsE --------------------------
	.section	.nv.shared._ZN7cutlass13device_kernelINS_4fmha6kernel28FmhaKernelTmaWarpSpecializedINS1_10collective30FmhaMainloopTmaWarpSpecializedINS_6half_tEffN4cute5tupleIJNS7_1CILi128EEENS9_ILi64EEENS9_ILi512EEEEEENS8_IJiNS9_ILi1EEENS8_IJiiEEEEEESG_SG_NS4_13DefaultFusionEJEEENS4_15FmhaFwdEpilogueIS6_fNS8_IJSB_SC_SB_EEEEENS2_23IndividualTileSchedulerEJEEEEEvNT_6ParamsE,"aw",@nobits
	.sectionflags	@""
	.align	16
	.zero		1024


//--------------------- .nv.shared.reserved.0     --------------------------
	.section	.nv.shared.reserved.0,"aw",@nobits
	.weak		__nv_reservedSMEM_offset_0_alias
	.size		__nv_reservedSMEM_offset_0_alias, 0, 0
	.other		__nv_reservedSMEM_offset_0_alias,@"STO_CUDA_RESERVED_SHARED STV_DEFAULT"
__nv_reservedSMEM_offset_0_alias:
	.zero		0


//--------------------- .nv.global                --------------------------
	.section	.nv.global,"aw",@nobits
.nv.global:
	.type		_ZN39_INTERNAL_0189d37e_4_k_cu_528d5e3c_30124cute1_E,@object
	.size		_ZN39_INTERNAL_0189d37e_4_k_cu_528d5e3c_30124cute1_E,(_ZN39_INTERNAL_0189d37e_4_k_cu_528d5e3c_30124cuda3std3__45__cpo6cbeginE - _ZN39_INTERNAL_0189d37e_4_k_cu_528d5e3c_30124cute1_E)
_ZN39_INTERNAL_0189d37e_4_k_cu_528d5e3c_30124cute1_E:
	.zero		1
	.type		_ZN39_INTERNAL_0189d37e_4_k_cu_528d5e3c_30124cuda3std3__45__cpo6cbeginE,@object
	.size		_ZN39_INTERNAL_0189d37e_4_k_cu_528d5e3c_30124cuda3std3__45__cpo6cbeginE,(_ZN39_INTERNAL_0189d37e_4_k_cu_528d5e3c_30124cuda3std3__48in_placeE - _ZN39_INTERNAL_0189d37e_4_k_cu_528d5e3c_30124cuda3std3__45__cpo6cbeginE)
_ZN39_INTERNAL_0189d37e_4_k_cu_528d5e3c_30124cuda3std3__45__cpo6cbeginE:
	.zero		1
	.type		_ZN39_INTERNAL_0189d37e_4_k_cu_528d5e3c_30124cuda3std3__48in_placeE,@object
	.size		_ZN39_INTERNAL_0189d37e_4_k_cu_528d5e3c_30124cuda3std3__48in_placeE,(_ZN39_INTERNAL_0189d37e_4_k_cu_528d5e3c_30124cuda3std6ranges3__45__cpo9iter_moveE - _ZN39_INTERNAL_0189d37e_4_k_cu_528d5e3c_30124cuda3std3__48in_placeE)
_ZN39_INTERNAL_0189d37e_4_k_cu_528d5e3c_30124cuda3std3__48in_placeE:
	.zero		1
	.type		_ZN39_INTERNAL_0189d37e_4_k_cu_528d5e3c_30124cuda3std6ranges3__45__cpo9iter_moveE,@object
	.size		_ZN39_INTERNAL_0189d37e_4_k_cu_528d5e3c_30124cuda3std6ranges3__45__cpo9iter_moveE,(_ZN39_INTERNAL_0189d37e_4_k_cu_528d5e3c_30124cuda3std3__45__cpo5beginE - _ZN39_INTERNAL_0189d37e_4_k_cu_528d5e3c_30124cuda3std6ranges3__45__cpo9iter_moveE)
_ZN39_INTERNAL_0189d37e_4_k_cu_528d5e3c_30124cuda3std6ranges3__45__cpo9iter_moveE:
	.zero		1
	.type		_ZN39_INTERNAL_0189d37e_4_k_cu_528d5e3c_30124cuda3std3__45__cpo5beginE,@object
	.size		_ZN39_INTERNAL_0189d37e_4_k_cu_528d5e3c_30124cuda3std3__45__cpo5beginE,(_ZN39_INTERNAL_0189d37e_4_k_cu_528d5e3c_30124cuda3std3__441_GLOBAL__N__0189d37e_4_k_cu_528d5e3c_30126ignoreE - _ZN39_INTERNAL_0189d37e_4_k_cu_528d5e3c_30124cuda3std3__45__cpo5beginE)
_ZN39_INTERNAL_0189d37e_4_k_cu_528d5e3c_30124cuda3std3__45__cpo5beginE:
	.zero		1
	.type		_ZN39_INTERNAL_0189d37e_4_k_cu_528d5e3c_30124cuda3std3__441_GLOBAL__N__0189d37e_4_k_cu_528d5e3c_30126ignoreE,@object
	.size		_ZN39_INTERNAL_0189d37e_4_k_cu_528d5e3c_30124cuda3std3__441_GLOBAL__N__0189d37e_4_k_cu_528d5e3c_30126ignoreE,(_ZN39_INTERNAL_0189d37e_4_k_cu_528d5e3c_30124cute7productE - _ZN39_INTERNAL_0189d37e_4_k_cu_528d5e3c_30124cuda3std3__441_GLOBAL__N__0189d37e_4_k_cu_528d5e3c_30126ignoreE)
_ZN39_INTERNAL_0189d37e_4_k_cu_528d5e3c_30124cuda3std3__441_GLOBAL__N__0189d37e_4_k_cu_528d5e3c_30126ignoreE:
	.zero		1
	.type		_ZN39_INTERNAL_0189d37e_4_k_cu_528d5e3c_30124cute7productE,@object
	.size		_ZN39_INTERNAL_0189d37e_4_k_cu_528d5e3c_30124cute7productE,(_ZN39_INTERNAL_0189d37e_4_k_cu_528d5e3c_30124cuda3std3__45__cpo3endE - _ZN39_INTERNAL_0189d37e_4_k_cu_528d5e3c_30124cute7productE)
_ZN39_INTERNAL_0189d37e_4_k_cu_528d5e3c_30124cute7productE:
	.zero		1
	.type		_ZN39_INTERNAL_0189d37e_4_k_cu_528d5e3c_30124cuda3std3__45__cpo3endE,@object
	.size		_ZN39_INTERNAL_0189d37e_4_k_cu_528d5e3c_30124cuda3std3__45__cpo3endE,(_ZN39_INTERNAL_0189d37e_4_k_cu_528d5e3c_30124cuda3std3__419piecewise_constructE - _ZN39_INTERNAL_0189d37e_4_k_cu_528d5e3c_30124cuda3std3__45__cpo3endE)
_ZN39_INTERNAL_0189d37e_4_k_cu_528d5e3c_30124cuda3std3__45__cpo3endE:
	.zero		1
	.type		_ZN39_INTERNAL_0189d37e_4_k_cu_528d5e3c_30124cuda3std3__419piecewise_constructE,@object
	.size		_ZN39_INTERNAL_0189d37e_4_k_cu_528d5e3c_30124cuda3std3__419piecewise_constructE,(_ZN39_INTERNAL_0189d37e_4_k_cu_528d5e3c_30124cuda3std3__45__cpo4cendE - _ZN39_INTERNAL_0189d37e_4_k_cu_528d5e3c_30124cuda3std3__419piecewise_constructE)
_ZN39_INTERNAL_0189d37e_4_k_cu_528d5e3c_30124cuda3std3__419piecewise_constructE:
	.zero		1
	.type		_ZN39_INTERNAL_0189d37e_4_k_cu_528d5e3c_30124cuda3std3__45__cpo4cendE,@object
	.size		_ZN39_INTERNAL_0189d37e_4_k_cu_528d5e3c_30124cuda3std3__45__cpo4cendE,(_ZN39_INTERNAL_0189d37e_4_k_cu_528d5e3c_30124cuda3std6ranges3__45__cpo4swapE - _ZN39_INTERNAL_0189d37e_4_k_cu_528d5e3c_30124cuda3std3__45__cpo4cendE)
_ZN39_INTERNAL_0189d37e_4_k_cu_528d5e3c_30124cuda3std3__45__cpo4cendE:
	.zero		1
	.type		_ZN39_INTERNAL_0189d37e_4_k_cu_528d5e3c_30124cuda3std6ranges3__45__cpo4swapE,@object
	.size		_ZN39_INTERNAL_0189d37e_4_k_cu_528d5e3c_30124cuda3std6ranges3__45__cpo4swapE,(.L_9 - _ZN39_INTERNAL_0189d37e_4_k_cu_528d5e3c_30124cuda3std6ranges3__45__cpo4swapE)
_ZN39_INTERNAL_0189d37e_4_k_cu_528d5e3c_30124cuda3std6ranges3__45__cpo4swapE:
	.zero		1
.L_9:


//--------------------- .nv.constant0._ZN7cutlass13device_kernelINS_4fmha6kernel28FmhaKernelTmaWarpSpecializedINS1_10collective30FmhaMainloopTmaWarpSpecializedINS_6half_tEffN4cute5tupleIJNS7_1CILi128EEENS9_ILi64EEENS9_ILi512EEEEEENS8_IJiNS9_ILi1EEENS8_IJiiEEEEEESG_SG_NS4_13DefaultFusionEJEEENS4_15FmhaFwdEpilogueIS6_fNS8_IJSB_SC_SB_EEEEENS2_23IndividualTileSchedulerEJEEEEEvNT_6ParamsE --------------------------
	.section	.nv.constant0._ZN7cutlass13device_kernelINS_4fmha6kernel28FmhaKernelTmaWarpSpecializedINS1_10collective30FmhaMainloopTmaWarpSpecializedINS_6half_tEffN4cute5tupleIJNS7_1CILi128EEENS9_ILi64EEENS9_ILi512EEEEEENS8_IJiNS9_ILi1EEENS8_IJiiEEEEEESG_SG_NS4_13DefaultFusionEJEEENS4_15FmhaFwdEpilogueIS6_fNS8_IJSB_SC_SB_EEEEENS2_23IndividualTileSchedulerEJEEEEEvNT_6ParamsE,"a",@progbits
	.sectionflags	@""
	.align	4
.nv.constant0._ZN7cutlass13device_kernelINS_4fmha6kernel28FmhaKernelTmaWarpSpecializedINS1_10collective30FmhaMainloopTmaWarpSpecializedINS_6half_tEffN4cute5tupleIJNS7_1CILi128EEENS9_ILi64EEENS9_ILi512EEEEEENS8_IJiNS9_ILi1EEENS8_IJiiEEEEEESG_SG_NS4_13DefaultFusionEJEEENS4_15FmhaFwdEpilogueIS6_fNS8_IJSB_SC_SB_EEEEENS2_23IndividualTileSchedulerEJEEEEEvNT_6ParamsE:
	.zero		2688


//--------------------- SYMBOLS --------------------------

	.type		.nv.reservedSmem.offset0,@object
	.size		.nv.reservedSmem.offset0,0x4
	.type		__assertfail,@function
